//
// Generated by NVIDIA NVVM Compiler
//
// Compiler Build ID: CL-36424714
// Cuda compilation tools, release 13.0, V13.0.88
// Based on NVVM 20.0.0
//

.version 9.0
.target sm_100
.address_size 64

	// .globl	_Z12get_length_1PdS_i
// _ZZ12get_length_1PdS_iE3s_x has been demoted
// _ZZ12get_length_2PdS_iE3s_x has been demoted

.visible .entry _Z12get_length_1PdS_i(
	.param .u64 .ptr .align 1 _Z12get_length_1PdS_i_param_0,
	.param .u64 .ptr .align 1 _Z12get_length_1PdS_i_param_1,
	.param .u32 _Z12get_length_1PdS_i_param_2
)
{
	.reg .pred 	%p<4>;
	.reg .b32 	%r<9>;
	.reg .b64 	%rd<10>;
	.reg .b64 	%fd<22>;
	// demoted variable
	.shared .align 8 .b8 _ZZ12get_length_1PdS_iE3s_x[512];
	ld.param.u64 	%rd1, [_Z12get_length_1PdS_i_param_0];
	ld.param.u64 	%rd2, [_Z12get_length_1PdS_i_param_1];
	ld.param.u32 	%r4, [_Z12get_length_1PdS_i_param_2];
	mov.u32 	%r1, %tid.x;
	mov.u32 	%r2, %ctaid.x;
	shl.b32 	%r5, %r1, 3;
	mov.u32 	%r6, _ZZ12get_length_1PdS_iE3s_x;
	add.s32 	%r3, %r6, %r5;
	mov.b64 	%rd3, 0;
	st.shared.u64 	[%r3], %rd3;
	setp.ge.s32 	%p1, %r1, %r4;
	@%p1 bra 	$L__BB0_2;
	cvta.to.global.u64 	%rd4, %rd1;
	mov.u32 	%r7, %ntid.x;
	mad.lo.s32 	%r8, %r2, %r7, %r1;
	mul.wide.s32 	%rd5, %r8, 8;
	add.s64 	%rd6, %rd4, %rd5;
	ld.global.f64 	%fd1, [%rd6];
	mul.f64 	%fd2, %fd1, %fd1;
	st.shared.f64 	[%r3], %fd2;
$L__BB0_2:
	bar.sync 	0;
	setp.gt.u32 	%p2, %r1, 31;
	@%p2 bra 	$L__BB0_5;
	ld.volatile.shared.f64 	%fd3, [%r3+256];
	ld.volatile.shared.f64 	%fd4, [%r3];
	add.f64 	%fd5, %fd3, %fd4;
	st.volatile.shared.f64 	[%r3], %fd5;
	ld.volatile.shared.f64 	%fd6, [%r3+128];
	ld.volatile.shared.f64 	%fd7, [%r3];
	add.f64 	%fd8, %fd6, %fd7;
	st.volatile.shared.f64 	[%r3], %fd8;
	ld.volatile.shared.f64 	%fd9, [%r3+64];
	ld.volatile.shared.f64 	%fd10, [%r3];
	add.f64 	%fd11, %fd9, %fd10;
	st.volatile.shared.f64 	[%r3], %fd11;
	ld.volatile.shared.f64 	%fd12, [%r3+32];
	ld.volatile.shared.f64 	%fd13, [%r3];
	add.f64 	%fd14, %fd12, %fd13;
	st.volatile.shared.f64 	[%r3], %fd14;
	ld.volatile.shared.f64 	%fd15, [%r3+16];
	ld.volatile.shared.f64 	%fd16, [%r3];
	add.f64 	%fd17, %fd15, %fd16;
	st.volatile.shared.f64 	[%r3], %fd17;
	ld.volatile.shared.f64 	%fd18, [%r3+8];
	ld.volatile.shared.f64 	%fd19, [%r3];
	add.f64 	%fd20, %fd18, %fd19;
	st.volatile.shared.f64 	[%r3], %fd20;
	setp.ne.s32 	%p3, %r1, 0;
	@%p3 bra 	$L__BB0_5;
	ld.shared.f64 	%fd21, [_ZZ12get_length_1PdS_iE3s_x];
	cvta.to.global.u64 	%rd7, %rd2;
	mul.wide.u32 	%rd8, %r2, 8;
	add.s64 	%rd9, %rd7, %rd8;
	st.global.f64 	[%rd9], %fd21;
$L__BB0_5:
	ret;

}
	// .globl	_Z12get_length_2PdS_i
.visible .entry _Z12get_length_2PdS_i(
	.param .u64 .ptr .align 1 _Z12get_length_2PdS_i_param_0,
	.param .u64 .ptr .align 1 _Z12get_length_2PdS_i_param_1,
	.param .u32 _Z12get_length_2PdS_i_param_2
)
{
	.reg .pred 	%p<17>;
	.reg .b32 	%r<37>;
	.reg .b64 	%rd<19>;
	.reg .b64 	%fd<61>;
	// demoted variable
	.shared .align 8 .b8 _ZZ12get_length_2PdS_iE3s_x[8192];
	ld.param.u64 	%rd6, [_Z12get_length_2PdS_i_param_0];
	ld.param.u64 	%rd5, [_Z12get_length_2PdS_i_param_1];
	ld.param.u32 	%r22, [_Z12get_length_2PdS_i_param_2];
	cvta.to.global.u64 	%rd1, %rd6;
	mov.u32 	%r1, %tid.x;
	shl.b32 	%r23, %r1, 3;
	mov.u32 	%r24, _ZZ12get_length_2PdS_iE3s_x;
	add.s32 	%r2, %r24, %r23;
	mov.b64 	%rd7, 0;
	st.shared.u64 	[%r2], %rd7;
	setp.lt.s32 	%p1, %r22, -1022;
	@%p1 bra 	$L__BB1_17;
	add.s32 	%r26, %r22, -1;
	shr.s32 	%r27, %r26, 31;
	shr.u32 	%r28, %r27, 22;
	add.s32 	%r29, %r26, %r28;
	shr.s32 	%r30, %r29, 10;
	add.s32 	%r3, %r30, 1;
	and.b32  	%r4, %r3, 3;
	setp.lt.s32 	%p2, %r22, 3073;
	mov.b32 	%r34, 0;
	mov.f64 	%fd54, 0d0000000000000000;
	@%p2 bra 	$L__BB1_12;
	and.b32  	%r34, %r3, 2147483644;
	neg.s32 	%r33, %r34;
	or.b32  	%r32, %r1, 2048;
	mov.f64 	%fd54, 0d0000000000000000;
$L__BB1_3:
	add.s32 	%r10, %r32, -2048;
	setp.ge.s32 	%p3, %r10, %r22;
	@%p3 bra 	$L__BB1_5;
	mul.wide.u32 	%rd8, %r10, 8;
	add.s64 	%rd9, %rd1, %rd8;
	ld.global.f64 	%fd16, [%rd9];
	add.f64 	%fd54, %fd16, %fd54;
	st.shared.f64 	[%r2], %fd54;
$L__BB1_5:
	add.s32 	%r11, %r32, -1024;
	setp.ge.s32 	%p4, %r11, %r22;
	@%p4 bra 	$L__BB1_7;
	mul.wide.u32 	%rd10, %r11, 8;
	add.s64 	%rd11, %rd1, %rd10;
	ld.global.f64 	%fd17, [%rd11];
	add.f64 	%fd54, %fd17, %fd54;
	st.shared.f64 	[%r2], %fd54;
$L__BB1_7:
	add.s32 	%r12, %r32, 1024;
	setp.ge.s32 	%p5, %r32, %r22;
	@%p5 bra 	$L__BB1_9;
	mul.wide.u32 	%rd12, %r32, 8;
	add.s64 	%rd13, %rd1, %rd12;
	ld.global.f64 	%fd18, [%rd13];
	add.f64 	%fd54, %fd18, %fd54;
	st.shared.f64 	[%r2], %fd54;
$L__BB1_9:
	setp.ge.s32 	%p6, %r12, %r22;
	@%p6 bra 	$L__BB1_11;
	mul.wide.u32 	%rd14, %r12, 8;
	add.s64 	%rd15, %rd1, %rd14;
	ld.global.f64 	%fd19, [%rd15];
	add.f64 	%fd54, %fd19, %fd54;
	st.shared.f64 	[%r2], %fd54;
$L__BB1_11:
	add.s32 	%r33, %r33, 4;
	add.s32 	%r32, %r32, 4096;
	setp.ne.s32 	%p7, %r33, 0;
	@%p7 bra 	$L__BB1_3;
$L__BB1_12:
	setp.eq.s32 	%p8, %r4, 0;
	@%p8 bra 	$L__BB1_17;
	shl.b32 	%r31, %r34, 10;
	or.b32  	%r36, %r1, %r31;
	mul.wide.u32 	%rd16, %r36, 8;
	add.s64 	%rd18, %rd1, %rd16;
	neg.s32 	%r35, %r4;
$L__BB1_14:
	.pragma "nounroll";
	setp.ge.s32 	%p9, %r36, %r22;
	@%p9 bra 	$L__BB1_16;
	ld.global.f64 	%fd20, [%rd18];
	add.f64 	%fd54, %fd20, %fd54;
	st.shared.f64 	[%r2], %fd54;
$L__BB1_16:
	add.s64 	%rd18, %rd18, 8192;
	add.s32 	%r36, %r36, 1024;
	add.s32 	%r35, %r35, 1;
	setp.ne.s32 	%p10, %r35, 0;
	@%p10 bra 	$L__BB1_14;
$L__BB1_17:
	bar.sync 	0;
	setp.gt.u32 	%p11, %r1, 511;
	@%p11 bra 	$L__BB1_19;
	ld.shared.f64 	%fd21, [%r2+4096];
	ld.shared.f64 	%fd22, [%r2];
	add.f64 	%fd23, %fd21, %fd22;
	st.shared.f64 	[%r2], %fd23;
$L__BB1_19:
	bar.sync 	0;
	setp.gt.u32 	%p12, %r1, 255;
	@%p12 bra 	$L__BB1_21;
	ld.shared.f64 	%fd24, [%r2+2048];
	ld.shared.f64 	%fd25, [%r2];
	add.f64 	%fd26, %fd24, %fd25;
	st.shared.f64 	[%r2], %fd26;
$L__BB1_21:
	bar.sync 	0;
	setp.gt.u32 	%p13, %r1, 127;
	@%p13 bra 	$L__BB1_23;
	ld.shared.f64 	%fd27, [%r2+1024];
	ld.shared.f64 	%fd28, [%r2];
	add.f64 	%fd29, %fd27, %fd28;
	st.shared.f64 	[%r2], %fd29;
$L__BB1_23:
	bar.sync 	0;
	setp.gt.u32 	%p14, %r1, 63;
	@%p14 bra 	$L__BB1_25;
	ld.shared.f64 	%fd30, [%r2+512];
	ld.shared.f64 	%fd31, [%r2];
	add.f64 	%fd32, %fd30, %fd31;
	st.shared.f64 	[%r2], %fd32;
$L__BB1_25:
	bar.sync 	0;
	setp.gt.u32 	%p15, %r1, 31;
	@%p15 bra 	$L__BB1_28;
	ld.volatile.shared.f64 	%fd33, [%r2+256];
	ld.volatile.shared.f64 	%fd34, [%r2];
	add.f64 	%fd35, %fd33, %fd34;
	st.volatile.shared.f64 	[%r2], %fd35;
	ld.volatile.shared.f64 	%fd36, [%r2+128];
	ld.volatile.shared.f64 	%fd37, [%r2];
	add.f64 	%fd38, %fd36, %fd37;
	st.volatile.shared.f64 	[%r2], %fd38;
	ld.volatile.shared.f64 	%fd39, [%r2+64];
	ld.volatile.shared.f64 	%fd40, [%r2];
	add.f64 	%fd41, %fd39, %fd40;
	st.volatile.shared.f64 	[%r2], %fd41;
	ld.volatile.shared.f64 	%fd42, [%r2+32];
	ld.volatile.shared.f64 	%fd43, [%r2];
	add.f64 	%fd44, %fd42, %fd43;
	st.volatile.shared.f64 	[%r2], %fd44;
	ld.volatile.shared.f64 	%fd45, [%r2+16];
	ld.volatile.shared.f64 	%fd46, [%r2];
	add.f64 	%fd47, %fd45, %fd46;
	st.volatile.shared.f64 	[%r2], %fd47;
	ld.volatile.shared.f64 	%fd48, [%r2+8];
	ld.volatile.shared.f64 	%fd49, [%r2];
	add.f64 	%fd50, %fd48, %fd49;
	st.volatile.shared.f64 	[%r2], %fd50;
	setp.ne.s32 	%p16, %r1, 0;
	@%p16 bra 	$L__BB1_28;
	ld.shared.f64 	%fd51, [_ZZ12get_length_2PdS_iE3s_x];
	sqrt.rn.f64 	%fd52, %fd51;
	cvta.to.global.u64 	%rd17, %rd5;
	st.global.f64 	[%rd17], %fd52;
$L__BB1_28:
	ret;

}


// ===== COMPILED SASS (sm_100) =====

	.target	sm_100

	.elftype	@"ET_EXEC"


//--------------------- .note.nv.tkinfo           --------------------------
	.section	.note.nv.tkinfo,"",@"SHT_NOTE"
	.sectionflags	@"SHF_NOTE_NV_TKINFO"
	.tkinfo
        /*0018*/ 	.word	0x00000002
        /*0030*/ 	.string	""
        /*0030*/ 	.string	"ptxas"
        /*0030*/ 	.string	"Cuda compilation tools, release 13.0, V13.0.88"
        /*0030*/ 	.string	"Build cuda_13.0.r13.0/compiler.36424714_0"
        /*0030*/ 	.string	"-arch sm_100 -m 64 "



//--------------------- .note.nv.cuinfo           --------------------------
	.section	.note.nv.cuinfo,"",@"SHT_NOTE"
	.sectionflags	@"SHF_NOTE_NV_CUINFO"
        /*0018*/ 	.short	0x0002
        /*001a*/ 	.short	0x0064
        /*001c*/ 	.short	0x0082
	.zero		2


//--------------------- .nv.info                  --------------------------
	.section	.nv.info,"",@"SHT_CUDA_INFO"
	.align	4


	//----- nvinfo : EIATTR_REGCOUNT
	.align		4
        /*0000*/ 	.byte	0x04, 0x2f
        /*0002*/ 	.short	(.L_1 - .L_0)
	.align		4
.L_0:
        /*0004*/ 	.word	index@(_Z12get_length_1PdS_i)
        /*0008*/ 	.word	0x00000010


	//----- nvinfo : EIATTR_FRAME_SIZE
	.align		4
.L_1:
        /*000c*/ 	.byte	0x04, 0x11
        /*000e*/ 	.short	(.L_3 - .L_2)
	.align		4
.L_2:
        /*0010*/ 	.word	index@(_Z12get_length_1PdS_i)
        /*0014*/ 	.word	0x00000000


	//----- nvinfo : EIATTR_REGCOUNT
	.align		4
.L_3:
        /*0018*/ 	.byte	0x04, 0x2f
        /*001a*/ 	.short	(.L_5 - .L_4)
	.align		4
.L_4:
        /*001c*/ 	.word	index@(_Z12get_length_2PdS_i)
        /*0020*/ 	.word	0x0000001e


	//----- nvinfo : EIATTR_FRAME_SIZE
	.align		4
.L_5:
        /*0024*/ 	.byte	0x04, 0x11
        /*0026*/ 	.short	(.L_7 - .L_6)
	.align		4
.L_6:
        /*0028*/ 	.word	index@($__internal_0_$__cuda_sm20_dsqrt_rn_f64_mediumpath_v1)
        /*002c*/ 	.word	0x00000000


	//----- nvinfo : EIATTR_FRAME_SIZE
	.align		4
.L_7:
        /*0030*/ 	.byte	0x04, 0x11
        /*0032*/ 	.short	(.L_9 - .L_8)
	.align		4
.L_8:
        /*0034*/ 	.word	index@(_Z12get_length_2PdS_i)
        /*0038*/ 	.word	0x00000000


	//----- nvinfo : EIATTR_MIN_STACK_SIZE
	.align		4
.L_9:
        /*003c*/ 	.byte	0x04, 0x12
        /*003e*/ 	.short	(.L_11 - .L_10)
	.align		4
.L_10:
        /*0040*/ 	.word	index@(_Z12get_length_2PdS_i)
        /*0044*/ 	.word	0x00000000


	//----- nvinfo : EIATTR_MIN_STACK_SIZE
	.align		4
.L_11:
        /*0048*/ 	.byte	0x04, 0x12
        /*004a*/ 	.short	(.L_13 - .L_12)
	.align		4
.L_12:
        /*004c*/ 	.word	index@(_Z12get_length_1PdS_i)
        /*0050*/ 	.word	0x00000000
.L_13:


//--------------------- .nv.compat                --------------------------
	.section	.nv.compat,"",@"SHT_CUDA_COMPAT_INFO"
	.align	4
        /*0000*/ 	.byte	0x02, 0x09, 0x00, 0x00, 0x02, 0x02, 0x01, 0x00, 0x02, 0x05, 0x05, 0x00, 0x03, 0x07, 0x01, 0x01
        /*0010*/ 	.byte	0x02, 0x03, 0x00, 0x00, 0x02, 0x06, 0x01, 0x00, 0x04, 0x0b, 0x08, 0x00, 0x01, 0x00, 0x00, 0x00
        /*0020*/ 	.byte	0x00, 0x00, 0x00, 0x00


//--------------------- .nv.info._Z12get_length_2PdS_i --------------------------
	.section	.nv.info._Z12get_length_2PdS_i,"",@"SHT_CUDA_INFO"
	.sectionflags	@""
	.align	4


	//----- nvinfo : EIATTR_CUDA_API_VERSION
	.align		4
        /*0000*/ 	.byte	0x04, 0x37
        /*0002*/ 	.short	(.L_15 - .L_14)
.L_14:
        /*0004*/ 	.word	0x00000082


	//----- nvinfo : EIATTR_KPARAM_INFO
	.align		4
.L_15:
        /*0008*/ 	.byte	0x04, 0x17
        /*000a*/ 	.short	(.L_17 - .L_16)
.L_16:
        /*000c*/ 	.word	0x00000000
        /*0010*/ 	.short	0x0002
        /*0012*/ 	.short	0x0010
        /*0014*/ 	.byte	0x00, 0xf0, 0x11, 0x00


	//----- nvinfo : EIATTR_KPARAM_INFO
	.align		4
.L_17:
        /*0018*/ 	.byte	0x04, 0x17
        /*001a*/ 	.short	(.L_19 - .L_18)
.L_18:
        /*001c*/ 	.word	0x00000000
        /*0020*/ 	.short	0x0001
        /*0022*/ 	.short	0x0008
        /*0024*/ 	.byte	0x00, 0xf5, 0x21, 0x00


	//----- nvinfo : EIATTR_KPARAM_INFO
	.align		4
.L_19:
        /*0028*/ 	.byte	0x04, 0x17
        /*002a*/ 	.short	(.L_21 - .L_20)
.L_20:
        /*002c*/ 	.word	0x00000000
        /*0030*/ 	.short	0x0000
        /*0032*/ 	.short	0x0000
        /*0034*/ 	.byte	0x00, 0xf5, 0x21, 0x00


	//----- nvinfo : EIATTR_SPARSE_MMA_MASK
	.align		4
.L_21:
        /*0038*/ 	.byte	0x03, 0x50
        /*003a*/ 	.short	0x0000


	//----- nvinfo : EIATTR_MAXREG_COUNT
	.align		4
        /*003c*/ 	.byte	0x03, 0x1b
        /*003e*/ 	.short	0x00ff


	//----- nvinfo : EIATTR_NUM_BARRIERS
	.align		4
        /*0040*/ 	.byte	0x02, 0x4c
        /*0042*/ 	.byte	0x01
	.zero		1


	//----- nvinfo : EIATTR_MERCURY_ISA_VERSION
	.align		4
        /*0044*/ 	.byte	0x03, 0x5f
        /*0046*/ 	.short	0x0101


	//----- nvinfo : EIATTR_VRC_CTA_INIT_COUNT
	.align		4
        /*0048*/ 	.byte	0x02, 0x4a
	.zero		1
	.zero		1


	//----- nvinfo : EIATTR_EXIT_INSTR_OFFSETS
	.align		4
        /*004c*/ 	.byte	0x04, 0x1c
        /*004e*/ 	.short	(.L_23 - .L_22)


	//   ....[0]....
.L_22:
        /*0050*/ 	.word	0x00001230


	//   ....[1]....
        /*0054*/ 	.word	0x000013d0


	//   ....[2]....
        /*0058*/ 	.word	0x00001560


	//----- nvinfo : EIATTR_CRS_STACK_SIZE
	.align		4
.L_23:
        /*005c*/ 	.byte	0x04, 0x1e
        /*005e*/ 	.short	(.L_25 - .L_24)
.L_24:
        /*0060*/ 	.word	0x00000000


	//----- nvinfo : EIATTR_CBANK_PARAM_SIZE
	.align		4
.L_25:
        /*0064*/ 	.byte	0x03, 0x19
        /*0066*/ 	.short	0x0014


	//----- nvinfo : EIATTR_PARAM_CBANK
	.align		4
        /*0068*/ 	.byte	0x04, 0x0a
        /*006a*/ 	.short	(.L_27 - .L_26)
	.align		4
.L_26:
        /*006c*/ 	.word	index@(.nv.constant0._Z12get_length_2PdS_i)
        /*0070*/ 	.short	0x0380
        /*0072*/ 	.short	0x0014


	//----- nvinfo : EIATTR_SW_WAR
	.align		4
.L_27:
        /*0074*/ 	.byte	0x04, 0x36
        /*0076*/ 	.short	(.L_29 - .L_28)
.L_28:
        /*0078*/ 	.word	0x00000008
.L_29:


//--------------------- .nv.info._Z12get_length_1PdS_i --------------------------
	.section	.nv.info._Z12get_length_1PdS_i,"",@"SHT_CUDA_INFO"
	.sectionflags	@""
	.align	4


	//----- nvinfo : EIATTR_CUDA_API_VERSION
	.align		4
        /*0000*/ 	.byte	0x04, 0x37
        /*0002*/ 	.short	(.L_31 - .L_30)
.L_30:
        /*0004*/ 	.word	0x00000082


	//----- nvinfo : EIATTR_KPARAM_INFO
	.align		4
.L_31:
        /*0008*/ 	.byte	0x04, 0x17
        /*000a*/ 	.short	(.L_33 - .L_32)
.L_32:
        /*000c*/ 	.word	0x00000000
        /*0010*/ 	.short	0x0002
        /*0012*/ 	.short	0x0010
        /*0014*/ 	.byte	0x00, 0xf0, 0x11, 0x00


	//----- nvinfo : EIATTR_KPARAM_INFO
	.align		4
.L_33:
        /*0018*/ 	.byte	0x04, 0x17
        /*001a*/ 	.short	(.L_35 - .L_34)
.L_34:
        /*001c*/ 	.word	0x00000000
        /*0020*/ 	.short	0x0001
        /*0022*/ 	.short	0x0008
        /*0024*/ 	.byte	0x00, 0xf5, 0x21, 0x00


	//----- nvinfo : EIATTR_KPARAM_INFO
	.align		4
.L_35:
        /*0028*/ 	.byte	0x04, 0x17
        /*002a*/ 	.short	(.L_37 - .L_36)
.L_36:
        /*002c*/ 	.word	0x00000000
        /*0030*/ 	.short	0x0000
        /*0032*/ 	.short	0x0000
        /*0034*/ 	.byte	0x00, 0xf5, 0x21, 0x00


	//----- nvinfo : EIATTR_SPARSE_MMA_MASK
	.align		4
.L_37:
        /*0038*/ 	.byte	0x03, 0x50
        /*003a*/ 	.short	0x0000


	//----- nvinfo : EIATTR_MAXREG_COUNT
	.align		4
        /*003c*/ 	.byte	0x03, 0x1b
        /*003e*/ 	.short	0x00ff


	//----- nvinfo : EIATTR_NUM_BARRIERS
	.align		4
        /*0040*/ 	.byte	0x02, 0x4c
        /*0042*/ 	.byte	0x01
	.zero		1


	//----- nvinfo : EIATTR_MERCURY_ISA_VERSION
	.align		4
        /*0044*/ 	.byte	0x03, 0x5f
        /*0046*/ 	.short	0x0101


	//----- nvinfo : EIATTR_VRC_CTA_INIT_COUNT
	.align		4
        /*0048*/ 	.byte	0x02, 0x4a
	.zero		1
	.zero		1


	//----- nvinfo : EIATTR_EXIT_INSTR_OFFSETS
	.align		4
        /*004c*/ 	.byte	0x04, 0x1c
        /*004e*/ 	.short	(.L_39 - .L_38)


	//   ....[0]....
.L_38:
        /*0050*/ 	.word	0x00000140


	//   ....[1]....
        /*0054*/ 	.word	0x000002e0


	//   ....[2]....
        /*0058*/ 	.word	0x00000330


	//----- nvinfo : EIATTR_CBANK_PARAM_SIZE
	.align		4
.L_39:
        /*005c*/ 	.byte	0x03, 0x19
        /*005e*/ 	.short	0x0014


	//----- nvinfo : EIATTR_PARAM_CBANK
	.align		4
        /*0060*/ 	.byte	0x04, 0x0a
        /*0062*/ 	.short	(.L_41 - .L_40)
	.align		4
.L_40:
        /*0064*/ 	.word	index@(.nv.constant0._Z12get_length_1PdS_i)
        /*0068*/ 	.short	0x0380
        /*006a*/ 	.short	0x0014


	//----- nvinfo : EIATTR_SW_WAR
	.align		4
.L_41:
        /*006c*/ 	.byte	0x04, 0x36
        /*006e*/ 	.short	(.L_43 - .L_42)
.L_42:
        /*0070*/ 	.word	0x00000008
.L_43:


//--------------------- .nv.callgraph             --------------------------
	.section	.nv.callgraph,"",@"SHT_CUDA_CALLGRAPH"
	.align	4
	.sectionentsize	8
	.align		4
        /*0000*/ 	.word	0x00000000
	.align		4
        /*0004*/ 	.word	0xffffffff
	.align		4
        /*0008*/ 	.word	0x00000000
	.align		4
        /*000c*/ 	.word	0xfffffffe
	.align		4
        /*0010*/ 	.word	0x00000000
	.align		4
        /*0014*/ 	.word	0xfffffffd
	.align		4
        /*0018*/ 	.word	0x00000000
	.align		4
        /*001c*/ 	.word	0xfffffffc


//--------------------- .text._Z12get_length_2PdS_i --------------------------
	.section	.text._Z12get_length_2PdS_i,"ax",@progbits
	.align	128
        .global         _Z12get_length_2PdS_i
        .type           _Z12get_length_2PdS_i,@function
        .size           _Z12get_length_2PdS_i,(.L_x_13 - _Z12get_length_2PdS_i)
        .other          _Z12get_length_2PdS_i,@"STO_CUDA_ENTRY STV_DEFAULT"
_Z12get_length_2PdS_i:
.text._Z12get_length_2PdS_i:
[----:B------:R-:W-:Y:S01]  /*0000*/  LDC R1, c[0x0][0x37c] ;  /* 0x0000df00ff017b82 */ /* 0x000fe20000000800 */
[----:B------:R-:W0:Y:S07]  /*0010*/  S2R R14, SR_TID.X ;  /* 0x00000000000e7919 */ /* 0x000e2e0000002100 */
[----:B------:R-:W1:Y:S01]  /*0020*/  S2UR UR5, SR_CgaCtaId ;  /* 0x00000000000579c3 */ /* 0x000e620000008800 */
[----:B------:R-:W-:Y:S01]  /*0030*/  UMOV UR4, 0x400 ;  /* 0x0000040000047882 */ /* 0x000fe20000000000 */
[----:B------:R-:W2:Y:S01]  /*0040*/  LDCU UR7, c[0x0][0x390] ;  /* 0x00007200ff0777ac */ /* 0x000ea20008000800 */
[----:B------:R-:W3:Y:S01]  /*0050*/  LDCU.64 UR8, c[0x0][0x358] ;  /* 0x00006b00ff0877ac */ /* 0x000ee20008000a00 */
[----:B--2---:R-:W-:-:S02]  /*0060*/  UISETP.GE.AND UP0, UPT, UR7, -0x3fe, UPT ;  /* 0xfffffc020700788c */ /* 0x004fc4000bf06270 */
[----:B-1----:R-:W-:-:S06]  /*0070*/  ULEA UR4, UR5, UR4, 0x18 ;  /* 0x0000000405047291 */ /* 0x002fcc000f8ec0ff */
[----:B0-----:R-:W-:-:S05]  /*0080*/  LEA R15, R14, UR4, 0x3 ;  /* 0x000000040e0f7c11 */ /* 0x001fca000f8e18ff */
[----:B------:R0:W-:Y:S01]  /*0090*/  STS.64 [R15], RZ ;  /* 0x000000ff0f007388 */ /* 0x0001e20000000a00 */
[----:B---3--:R-:W-:Y:S05]  /*00a0*/  BRA.U !UP0, `(.L_x_0) ;  /* 0x0000000d08f87547 */ /* 0x008fea000b800000 */
[----:B------:R-:W-:Y:S01]  /*00b0*/  UIADD3 UR4, UPT, UPT, UR7, -0x1, URZ ;  /* 0xffffffff07047890 */ /* 0x000fe2000fffe0ff */
[----:B------:R-:W-:Y:S01]  /*00c0*/  CS2R R2, SRZ ;  /* 0x0000000000027805 */ /* 0x000fe2000001ff00 */
[----:B------:R-:W-:Y:S02]  /*00d0*/  UISETP.GE.AND UP0, UPT, UR7, 0xc01, UPT ;  /* 0x00000c010700788c */ /* 0x000fe4000bf06270 */
[----:B------:R-:W-:-:S04]  /*00e0*/  USHF.R.S32.HI UR5, URZ, 0x1f, UR4 ;  /* 0x0000001fff057899 */ /* 0x000fc80008011404 */
[----:B------:R-:W-:-:S03]  /*00f0*/  ULEA.HI UR5, UR5, UR4, URZ, 0xa ;  /* 0x0000000405057291 */ /* 0x000fc6000f8f50ff */
[----:B------:R-:W-:Y:S01]  /*0100*/  UMOV UR4, URZ ;  /* 0x000000ff00047c82 */ /* 0x000fe20008000000 */
[----:B------:R-:W-:-:S04]  /*0110*/  ULEA.HI.SX32 UR5, UR5, 0x1, 0x16 ;  /* 0x0000000105057891 */ /* 0x000fc8000f8fb2ff */
[----:B------:R-:W-:Y:S01]  /*0120*/  ULOP3.LUT UR6, UR5, 0x3, URZ, 0xc0, !UPT ;  /* 0x0000000305067892 */ /* 0x000fe2000f8ec0ff */
[----:B------:R-:W-:Y:S11]  /*0130*/  BRA.U !UP0, `(.L_x_1) ;  /* 0x0000000d087c7547 */ /* 0x000ff6000b800000 */
[----:B------:R-:W-:Y:S01]  /*0140*/  ULOP3.LUT UR4, UR5, 0x7ffffffc, URZ, 0xc0, !UPT ;  /* 0x7ffffffc05047892 */ /* 0x000fe2000f8ec0ff */
[----:B------:R-:W-:Y:S02]  /*0150*/  LOP3.LUT R0, R14, 0x800, RZ, 0xfc, !PT ;  /* 0x000008000e007812 */ /* 0x000fe400078efcff */
[----:B------:R-:W-:Y:S01]  /*0160*/  CS2R R2, SRZ ;  /* 0x0000000000027805 */ /* 0x000fe2000001ff00 */
[----:B------:R-:W1:Y:S01]  /*0170*/  LDCU UR11, c[0x0][0x390] ;  /* 0x00007200ff0b77ac */ /* 0x000e620008000800 */
[----:B------:R-:W-:-:S04]  /*0180*/  UIADD3 UR5, UPT, UPT, -UR4, URZ, URZ ;  /* 0x000000ff04057290 */ /* 0x000fc8000fffe1ff */
[----:B------:R-:W-:-:S09]  /*0190*/  UISETP.GE.AND UP0, UPT, UR5, URZ, UPT ;  /* 0x000000ff0500728c */ /* 0x000fd2000bf06270 */
[----:B------:R-:W-:Y:S05]  /*01a0*/  BRA.U UP0, `(.L_x_2) ;  /* 0x0000000900e47547 */ /* 0x000fea000b800000 */
[----:B------:R-:W-:Y:S02]  /*01b0*/  UIADD3 UR10, UPT, UPT, -UR5, URZ, URZ ;  /* 0x000000ff050a7290 */ /* 0x000fe4000fffe1ff */
[----:B------:R-:W-:Y:S02]  /*01c0*/  UPLOP3.LUT UP0, UPT, UPT, UPT, UPT, 0x80, 0x8 ;  /* 0x000000000008789c */ /* 0x000fe40003f0f070 */
[----:B------:R-:W-:-:S09]  /*01d0*/  UISETP.GT.AND UP1, UPT, UR10, 0xc, UPT ;  /* 0x0000000c0a00788c */ /* 0x000fd2000bf24270 */
[----:B------:R-:W-:Y:S05]  /*01e0*/  BRA.U !UP1, `(.L_x_3) ;  /* 0x0000000509d47547 */ /* 0x000fea000b800000 */
[----:B------:R-:W2:Y:S01]  /*01f0*/  LDCU UR7, c[0x0][0x390] ;  /* 0x00007200ff0777ac */ /* 0x000ea20008000800 */
[----:B------:R-:W-:-:S11]  /*0200*/  UPLOP3.LUT UP0, UPT, UPT, UPT, UPT, 0x40, 0x4 ;  /* 0x000000000004789c */ /* 0x000fd60003f0e870 */
.L_x_4:
[C---:B------:R-:W-:Y:S02]  /*0210*/  VIADD R5, R0.reuse, 0xfffff800 ;  /* 0xfffff80000057836 */ /* 0x040fe40000000000 */
[----:B------:R-:W-:-:S03]  /*0220*/  VIADD R7, R0, 0xfffffc00 ;  /* 0xfffffc0000077836 */ /* 0x000fc60000000000 */
[----:B--2---:R-:W-:Y:S02]  /*0230*/  ISETP.GE.AND P2, PT, R5, UR7, PT ;  /* 0x0000000705007c0c */ /* 0x004fe4000bf46270 */
[----:B------:R-:W-:-:S11]  /*0240*/  ISETP.GE.AND P1, PT, R7, UR7, PT ;  /* 0x0000000707007c0c */ /* 0x000fd6000bf26270 */
[----:B------:R-:W2:Y:S08]  /*0250*/  @!P2 LDC.64 R8, c[0x0][0x380] ;  /* 0x0000e000ff08ab82 */ /* 0x000eb00000000a00 */
[----:B---3--:R-:W3:Y:S01]  /*0260*/  @!P1 LDC.64 R10, c[0x0][0x380] ;  /* 0x0000e000ff0a9b82 */ /* 0x008ee20000000a00 */
[----:B--2---:R-:W-:-:S06]  /*0270*/  @!P2 IMAD.WIDE.U32 R8, R5, 0x8, R8 ;  /* 0x000000080508a825 */ /* 0x004fcc00078e0008 */
[----:B------:R-:W2:Y:S01]  /*0280*/  @!P2 LDG.E.64 R8, desc[UR8][R8.64] ;  /* 0x000000080808a981 */ /* 0x000ea2000c1e1b00 */
[----:B---3--:R-:W-:-:S06]  /*0290*/  @!P1 IMAD.WIDE.U32 R10, R7, 0x8, R10 ;  /* 0x00000008070a9825 */ /* 0x008fcc00078e000a */
[----:B------:R-:W3:Y:S01]  /*02a0*/  @!P1 LDG.E.64 R10, desc[UR8][R10.64] ;  /* 0x000000080a0a9981 */ /* 0x000ee2000c1e1b00 */
[C---:B------:R-:W-:Y:S01]  /*02b0*/  ISETP.GE.AND P0, PT, R0.reuse, UR7, PT ;  /* 0x0000000700007c0c */ /* 0x040fe2000bf06270 */
[C---:B------:R-:W-:Y:S01]  /*02c0*/  VIADD R19, R0.reuse, 0x400 ;  /* 0x0000040000137836 */ /* 0x040fe20000000000 */
[C---:B------:R-:W-:Y:S01]  /*02d0*/  IADD3 R27, PT, PT, R0.reuse, 0x800, RZ ;  /* 0x00000800001b7810 */ /* 0x040fe20007ffe0ff */
[C---:B------:R-:W-:Y:S01]  /*02e0*/  VIADD R21, R0.reuse, 0xc00 ;  /* 0x00000c0000157836 */ /* 0x040fe20000000000 */
[C---:B------:R-:W-:Y:S01]  /*02f0*/  IADD3 R25, PT, PT, R0.reuse, 0x1400, RZ ;  /* 0x0000140000197810 */ /* 0x040fe20007ffe0ff */
[----:B------:R-:W-:Y:S01]  /*0300*/  VIADD R13, R0, 0x1000 ;  /* 0x00001000000d7836 */ /* 0x000fe20000000000 */
[----:B------:R-:W-:Y:S02]  /*0310*/  ISETP.GE.AND P4, PT, R19, UR7, PT ;  /* 0x0000000713007c0c */ /* 0x000fe4000bf86270 */
[----:B------:R-:W-:Y:S02]  /*0320*/  ISETP.GE.AND P6, PT, R27, UR7, PT ;  /* 0x000000071b007c0c */ /* 0x000fe4000bfc6270 */
[----:B------:R-:W-:-:S02]  /*0330*/  ISETP.GE.AND P5, PT, R21, UR7, PT ;  /* 0x0000000715007c0c */ /* 0x000fc4000bfa6270 */
[----:B------:R-:W-:Y:S01]  /*0340*/  ISETP.GE.AND P3, PT, R13, UR7, PT ;  /* 0x000000070d007c0c */ /* 0x000fe2000bf66270 */
[----:B------:R-:W4:Y:S08]  /*0350*/  @!P0 LDC.64 R16, c[0x0][0x380] ;  /* 0x0000e000ff108b82 */ /* 0x000f300000000a00 */
[----:B------:R-:W5:Y:S08]  /*0360*/  @!P4 LDC.64 R6, c[0x0][0x380] ;  /* 0x0000e000ff06cb82 */ /* 0x000f700000000a00 */
[----:B------:R-:W0:Y:S01]  /*0370*/  @!P6 LDC.64 R4, c[0x0][0x380] ;  /* 0x0000e000ff04eb82 */ /* 0x000e220000000a00 */
[----:B------:R-:W-:-:S02]  /*0380*/  VIADD R23, R0, 0x1800 ;  /* 0x0000180000177836 */ /* 0x000fc40000000000 */
[----:B----4-:R-:W-:-:S06]  /*0390*/  @!P0 IMAD.WIDE.U32 R16, R0, 0x8, R16 ;  /* 0x0000000800108825 */ /* 0x010fcc00078e0010 */
[----:B------:R-:W4:Y:S01]  /*03a0*/  @!P0 LDG.E.64 R16, desc[UR8][R16.64] ;  /* 0x0000000810108981 */ /* 0x000f22000c1e1b00 */
[----:B-----5:R-:W-:-:S06]  /*03b0*/  @!P4 IMAD.WIDE.U32 R18, R19, 0x8, R6 ;  /* 0x000000081312c825 */ /* 0x020fcc00078e0006 */
[----:B------:R-:W5:Y:S01]  /*03c0*/  @!P4 LDG.E.64 R18, desc[UR8][R18.64] ;  /* 0x000000081212c981 */ /* 0x000f62000c1e1b00 */
[----:B0-----:R-:W-:-:S06]  /*03d0*/  @!P6 IMAD.WIDE.U32 R6, R27, 0x8, R4 ;  /* 0x000000081b06e825 */ /* 0x001fcc00078e0004 */
[----:B------:R-:W5:Y:S01]  /*03e0*/  @!P6 LDG.E.64 R6, desc[UR8][R6.64] ;  /* 0x000000080606e981 */ /* 0x000f62000c1e1b00 */
[----:B--2---:R-:W-:Y:S01]  /*03f0*/  @!P2 DADD R2, R2, R8 ;  /* 0x000000000202a229 */ /* 0x004fe20000000008 */
[----:B------:R-:W0:Y:S06]  /*0400*/  @!P5 LDC.64 R8, c[0x0][0x380] ;  /* 0x0000e000ff08db82 */ /* 0x000e2c0000000a00 */
[----:B------:R3:W-:Y:S01]  /*0410*/  @!P2 STS.64 [R15], R2 ;  /* 0x000000020f00a388 */ /* 0x0007e20000000a00 */
[----:B------:R-:W-:Y:S01]  /*0420*/  ISETP.GE.AND P2, PT, R25, UR7, PT ;  /* 0x0000000719007c0c */ /* 0x000fe2000bf46270 */
[----:B---3--:R-:W-:Y:S01]  /*0430*/  @!P1 DADD R2, R2, R10 ;  /* 0x0000000002029229 */ /* 0x008fe2000000000a */
[----:B------:R-:W2:Y:S06]  /*0440*/  @!P3 LDC.64 R10, c[0x0][0x380] ;  /* 0x0000e000ff0abb82 */ /* 0x000eac0000000a00 */
[----:B------:R4:W-:Y:S01]  /*0450*/  @!P1 STS.64 [R15], R2 ;  /* 0x000000020f009388 */ /* 0x0009e20000000a00 */
[----:B------:R-:W-:-:S04]  /*0460*/  ISETP.GE.AND P1, PT, R23, UR7, PT ;  /* 0x0000000717007c0c */ /* 0x000fc8000bf26270 */
[----:B------:R-:W3:Y:S01]  /*0470*/  @!P2 LDC.64 R4, c[0x0][0x380] ;  /* 0x0000e000ff04ab82 */ /* 0x000ee20000000a00 */
[----:B0-----:R-:W-:-:S06]  /*0480*/  @!P5 IMAD.WIDE.U32 R8, R21, 0x8, R8 ;  /* 0x000000081508d825 */ /* 0x001fcc00078e0008 */
[----:B------:R-:W5:Y:S02]  /*0490*/  @!P5 LDG.E.64 R8, desc[UR8][R8.64] ;  /* 0x000000080808d981 */ /* 0x000f64000c1e1b00 */
[----:B------:R-:W0:Y:S01]  /*04a0*/  @!P1 LDC.64 R20, c[0x0][0x380] ;  /* 0x0000e000ff149b82 */ /* 0x000e220000000a00 */
[----:B--2---:R-:W-:-:S06]  /*04b0*/  @!P3 IMAD.WIDE.U32 R12, R13, 0x8, R10 ;  /* 0x000000080d0cb825 */ /* 0x004fcc00078e000a */
[----:B------:R-:W2:Y:S01]  /*04c0*/  @!P3 LDG.E.64 R12, desc[UR8][R12.64] ;  /* 0x000000080c0cb981 */ /* 0x000ea2000c1e1b00 */
[----:B---3--:R-:W-:-:S06]  /*04d0*/  @!P2 IMAD.WIDE.U32 R10, R25, 0x8, R4 ;  /* 0x00000008190aa825 */ /* 0x008fcc00078e0004 */
[----:B------:R-:W3:Y:S01]  /*04e0*/  @!P2 LDG.E.64 R10, desc[UR8][R10.64] ;  /* 0x000000080a0aa981 */ /* 0x000ee2000c1e1b00 */
[----:B0-----:R-:W-:-:S06]  /*04f0*/  @!P1 IMAD.WIDE.U32 R4, R23, 0x8, R20 ;  /* 0x0000000817049825 */ /* 0x001fcc00078e0014 */
[----:B------:R-:W3:Y:S01]  /*0500*/  @!P1 LDG.E.64 R4, desc[UR8][R4.64] ;  /* 0x0000000804049981 */ /* 0x000ee2000c1e1b00 */
[----:B----4-:R-:W-:Y:S01]  /*0510*/  @!P0 DADD R2, R2, R16 ;  /* 0x0000000002028229 */ /* 0x010fe20000000010 */
[----:B------:R-:W-:-:S06]  /*0520*/  VIADD R17, R0, 0x1c00 ;  /* 0x00001c0000117836 */ /* 0x000fcc0000000000 */
[----:B------:R5:W-:Y:S01]  /*0530*/  @!P0 STS.64 [R15], R2 ;  /* 0x000000020f008388 */ /* 0x000be20000000a00 */
[----:B------:R-:W-:Y:S01]  /*0540*/  ISETP.GE.AND P0, PT, R17, UR7, PT ;  /* 0x0000000711007c0c */ /* 0x000fe2000bf06270 */
[----:B-----5:R-:W-:Y:S01]  /*0550*/  @!P4 DADD R2, R2, R18 ;  /* 0x000000000202c229 */ /* 0x020fe20000000012 */
[C---:B------:R-:W-:Y:S01]  /*0560*/  IADD3 R19, PT, PT, R0.reuse, 0x2000, RZ ;  /* 0x0000200000137810 */ /* 0x040fe20007ffe0ff */
[----:B------:R-:W-:-:S05]  /*0570*/  VIADD R21, R0, 0x2400 ;  /* 0x0000240000157836 */ /* 0x000fca0000000000 */
[----:B------:R0:W-:Y:S01]  /*0580*/  @!P4 STS.64 [R15], R2 ;  /* 0x000000020f00c388 */ /* 0x0001e20000000a00 */
[----:B------:R-:W-:Y:S01]  /*0590*/  ISETP.GE.AND P4, PT, R19, UR7, PT ;  /* 0x0000000713007c0c */ /* 0x000fe2000bf86270 */
[----:B0-----:R-:W-:-:S03]  /*05a0*/  @!P6 DADD R2, R2, R6 ;  /* 0x000000000202e229 */ /* 0x001fc60000000006 */
[----:B------:R-:W0:Y:S01]  /*05b0*/  @!P0 LDC.64 R6, c[0x0][0x380] ;  /* 0x0000e000ff068b82 */ /* 0x000e220000000a00 */
[----:B------:R-:W-:-:S03]  /*05c0*/  VIADD R23, R0, 0x2800 ;  /* 0x0000280000177836 */ /* 0x000fc60000000000 */
[----:B------:R4:W-:Y:S01]  /*05d0*/  @!P6 STS.64 [R15], R2 ;  /* 0x000000020f00e388 */ /* 0x0009e20000000a00 */
[----:B------:R-:W-:Y:S02]  /*05e0*/  ISETP.GE.AND P6, PT, R21, UR7, PT ;  /* 0x0000000715007c0c */ /* 0x000fe4000bfc6270 */
[C---:B------:R-:W-:Y:S01]  /*05f0*/  IADD3 R16, PT, PT, R0.reuse, 0x2c00, RZ ;  /* 0x00002c0000107810 */ /* 0x040fe20007ffe0ff */
[----:B------:R-:W-:Y:S02]  /*0600*/  VIADD R18, R0, 0x3000 ;  /* 0x0000300000127836 */ /* 0x000fe40000000000 */
[----:B0-----:R-:W-:-:S04]  /*0610*/  @!P0 IMAD.WIDE.U32 R24, R17, 0x8, R6 ;  /* 0x0000000811188825 */ /* 0x001fc800078e0006 */
[----:B------:R-:W-:Y:S01]  /*0620*/  VIADD R17, R0, 0x3400 ;  /* 0x0000340000117836 */ /* 0x000fe20000000000 */
[----:B----4-:R-:W-:Y:S01]  /*0630*/  @!P5 DADD R2, R2, R8 ;  /* 0x000000000202d229 */ /* 0x010fe20000000008 */
[----:B------:R-:W0:Y:S06]  /*0640*/  @!P4 LDC.64 R8, c[0x0][0x380] ;  /* 0x0000e000ff08cb82 */ /* 0x000e2c0000000a00 */
[----:B------:R2:W-:Y:S01]  /*0650*/  @!P5 STS.64 [R15], R2 ;  /* 0x000000020f00d388 */ /* 0x0005e20000000a00 */
[----:B------:R-:W-:Y:S01]  /*0660*/  ISETP.GE.AND P5, PT, R23, UR7, PT ;  /* 0x0000000717007c0c */ /* 0x000fe2000bfa6270 */
[----:B--2---:R-:W-:Y:S01]  /*0670*/  @!P3 DADD R2, R2, R12 ;  /* 0x000000000202b229 */ /* 0x004fe2000000000c */
[----:B------:R-:W2:Y:S06]  /*0680*/  @!P6 LDC.64 R12, c[0x0][0x380] ;  /* 0x0000e000ff0ceb82 */ /* 0x000eac0000000a00 */
[----:B------:R3:W-:Y:S01]  /*0690*/  @!P3 STS.64 [R15], R2 ;  /* 0x000000020f00b388 */ /* 0x0007e20000000a00 */
[----:B------:R-:W-:Y:S01]  /*06a0*/  ISETP.GE.AND P3, PT, R16, UR7, PT ;  /* 0x0000000710007c0c */ /* 0x000fe2000bf66270 */
[----:B---3--:R-:W-:-:S03]  /*06b0*/  @!P2 DADD R2, R2, R10 ;  /* 0x000000000202a229 */ /* 0x008fc6000000000a */
[----:B------:R-:W3:Y:S04]  /*06c0*/  @!P5 LDC.64 R10, c[0x0][0x380] ;  /* 0x0000e000ff0adb82 */ /* 0x000ee80000000a00 */
[----:B------:R4:W-:Y:S01]  /*06d0*/  @!P2 STS.64 [R15], R2 ;  /* 0x000000020f00a388 */ /* 0x0009e20000000a00 */
[----:B------:R-:W-:Y:S01]  /*06e0*/  ISETP.GE.AND P2, PT, R18, UR7, PT ;  /* 0x0000000712007c0c */ /* 0x000fe2000bf46270 */
[----:B0-----:R-:W-:-:S03]  /*06f0*/  @!P4 IMAD.WIDE.U32 R8, R19, 0x8, R8 ;  /* 0x000000081308c825 */ /* 0x001fc600078e0008 */
[----:B------:R-:W0:Y:S01]  /*0700*/  @!P3 LDC.64 R6, c[0x0][0x380] ;  /* 0x0000e000ff06bb82 */ /* 0x000e220000000a00 */
[----:B--2---:R-:W-:Y:S02]  /*0710*/  @!P6 IMAD.WIDE.U32 R20, R21, 0x8, R12 ;  /* 0x000000081514e825 */ /* 0x004fe400078e000c */
[----:B------:R-:W2:Y:S01]  /*0720*/  @!P4 LDG.E.64 R8, desc[UR8][R8.64] ;  /* 0x000000080808c981 */ /* 0x000ea2000c1e1b00 */
[----:B----4-:R-:W-:-:S03]  /*0730*/  @!P1 DADD R2, R2, R4 ;  /* 0x0000000002029229 */ /* 0x010fc60000000004 */
[----:B------:R-:W4:Y:S02]  /*0740*/  @!P6 LDG.E.64 R20, desc[UR8][R20.64] ;  /* 0x000000081414e981 */ /* 0x000f24000c1e1b00 */
[----:B------:R-:W5:Y:S02]  /*0750*/  @!P2 LDC.64 R12, c[0x0][0x380] ;  /* 0x0000e000ff0cab82 */ /* 0x000f640000000a00 */
[----:B------:R-:W2:Y:S04]  /*0760*/  @!P0 LDG.E.64 R4, desc[UR8][R24.64] ;  /* 0x0000000818048981 */ /* 0x000ea8000c1e1b00 */
[----:B------:R2:W-:Y:S01]  /*0770*/  @!P1 STS.64 [R15], R2 ;  /* 0x000000020f009388 */ /* 0x0005e20000000a00 */
[----:B------:R-:W-:Y:S01]  /*0780*/  ISETP.GE.AND P1, PT, R17, UR7, PT ;  /* 0x0000000711007c0c */ /* 0x000fe2000bf26270 */
[----:B---3--:R-:W-:-:S04]  /*0790*/  @!P5 IMAD.WIDE.U32 R22, R23, 0x8, R10 ;  /* 0x000000081716d825 */ /* 0x008fc800078e000a */
[----:B0-----:R-:W-:Y:S02]  /*07a0*/  @!P3 IMAD.WIDE.U32 R6, R16, 0x8, R6 ;  /* 0x000000081006b825 */ /* 0x001fe400078e0006 */
[----:B------:R-:W3:Y:S04]  /*07b0*/  @!P5 LDG.E.64 R22, desc[UR8][R22.64] ;  /* 0x000000081616d981 */ /* 0x000ee8000c1e1b00 */
[----:B------:R-:W3:Y:S02]  /*07c0*/  @!P3 LDG.E.64 R6, desc[UR8][R6.64] ;  /* 0x000000080606b981 */ /* 0x000ee4000c1e1b00 */
[----:B------:R-:W0:Y:S01]  /*07d0*/  @!P1 LDC.64 R10, c[0x0][0x380] ;  /* 0x0000e000ff0a9b82 */ /* 0x000e220000000a00 */
[----:B-----5:R-:W-:-:S06]  /*07e0*/  @!P2 IMAD.WIDE.U32 R12, R18, 0x8, R12 ;  /* 0x00000008120ca825 */ /* 0x020fcc00078e000c */
[----:B------:R-:W5:Y:S01]  /*07f0*/  @!P2 LDG.E.64 R12, desc[UR8][R12.64] ;  /* 0x000000080c0ca981 */ /* 0x000f62000c1e1b00 */
[----:B0-----:R-:W-:-:S06]  /*0800*/  @!P1 IMAD.WIDE.U32 R10, R17, 0x8, R10 ;  /* 0x00000008110a9825 */ /* 0x001fcc00078e000a */
[----:B------:R-:W5:Y:S01]  /*0810*/  @!P1 LDG.E.64 R10, desc[UR8][R10.64] ;  /* 0x000000080a0a9981 */ /* 0x000f62000c1e1b00 */
[----:B------:R-:W-:-:S04]  /*0820*/  UIADD3 UR5, UPT, UPT, UR5, 0x10, URZ ;  /* 0x0000001005057890 */ /* 0x000fc8000fffe0ff */
[----:B------:R-:W-:Y:S01]  /*0830*/  UISETP.GE.AND UP1, UPT, UR5, -0xc, UPT ;  /* 0xfffffff40500788c */ /* 0x000fe2000bf26270 */
[----:B------:R-:W-:Y:S01]  /*0840*/  IADD3 R0, PT, PT, R0, 0x4000, RZ ;  /* 0x0000400000007810 */ /* 0x000fe20007ffe0ff */
[----:B--2---:R-:W-:-:S07]  /*0850*/  @!P0 DADD R2, R2, R4 ;  /* 0x0000000002028229 */ /* 0x004fce0000000004 */
[----:B------:R0:W-:Y:S02]  /*0860*/  @!P0 STS.64 [R15], R2 ;  /* 0x000000020f008388 */ /* 0x0001e40000000a00 */
[----:B0-----:R-:W-:-:S07]  /*0870*/  @!P4 DADD R2, R2, R8 ;  /* 0x000000000202c229 */ /* 0x001fce0000000008 */
[----:B------:R4:W-:Y:S02]  /*0880*/  @!P4 STS.64 [R15], R2 ;  /* 0x000000020f00c388 */ /* 0x0009e40000000a00 */
[----:B----4-:R-:W-:-:S07]  /*0890*/  @!P6 DADD R2, R2, R20 ;  /* 0x000000000202e229 */ /* 0x010fce0000000014 */
[----:B------:R3:W-:Y:S02]  /*08a0*/  @!P6 STS.64 [R15], R2 ;  /* 0x000000020f00e388 */ /* 0x0007e40000000a00 */
[----:B---3--:R-:W-:-:S07]  /*08b0*/  @!P5 DADD R2, R2, R22 ;  /* 0x000000000202d229 */ /* 0x008fce0000000016 */
[----:B------:R0:W-:Y:S02]  /*08c0*/  @!P5 STS.64 [R15], R2 ;  /* 0x000000020f00d388 */ /* 0x0001e40000000a00 */
[----:B0-----:R-:W-:-:S07]  /*08d0*/  @!P3 DADD R2, R2, R6 ;  /* 0x000000000202b229 */ /* 0x001fce0000000006 */
[----:B------:R5:W-:Y:S02]  /*08e0*/  @!P3 STS.64 [R15], R2 ;  /* 0x000000020f00b388 */ /* 0x000be40000000a00 */
[----:B-----5:R-:W-:-:S07]  /*08f0*/  @!P2 DADD R2, R2, R12 ;  /* 0x000000000202a229 */ /* 0x020fce000000000c */
[----:B------:R0:W-:Y:S02]  /*0900*/  @!P2 STS.64 [R15], R2 ;  /* 0x000000020f00a388 */ /* 0x0001e40000000a00 */
[----:B0-----:R-:W-:-:S07]  /*0910*/  @!P1 DADD R2, R2, R10 ;  /* 0x0000000002029229 */ /* 0x001fce000000000a */
[----:B------:R3:W-:Y:S01]  /*0920*/  @!P1 STS.64 [R15], R2 ;  /* 0x000000020f009388 */ /* 0x0007e20000000a00 */
[----:B------:R-:W-:Y:S05]  /*0930*/  BRA.U !UP1, `(.L_x_4) ;  /* 0xfffffff909347547 */ /* 0x000fea000b83ffff */
.L_x_3:
[----:B------:R-:W-:-:S04]  /*0940*/  UIADD3 UR10, UPT, UPT, -UR5, URZ, URZ ;  /* 0x000000ff050a7290 */ /* 0x000fc8000fffe1ff */
[----:B------:R-:W-:-:S09]  /*0950*/  UISETP.GT.AND UP1, UPT, UR10, 0x4, UPT ;  /* 0x000000040a00788c */ /* 0x000fd2000bf24270 */
[----:B------:R-:W-:Y:S05]  /*0960*/  BRA.U !UP1, `(.L_x_5) ;  /* 0x0000000109ec7547 */ /* 0x000fea000b800000 */
[----:B------:R-:W-:-:S05]  /*0970*/  VIADD R7, R0, 0xfffff800 ;  /* 0xfffff80000077836 */ /* 0x000fca0000000000 */
[----:B------:R-:W-:-:S13]  /*0980*/  ISETP.GE.AND P6, PT, R7, UR7, PT ;  /* 0x0000000707007c0c */ /* 0x000fda000bfc6270 */
[----:B------:R-:W2:Y:S02]  /*0990*/  @!P6 LDC.64 R4, c[0x0][0x380] ;  /* 0x0000e000ff04eb82 */ /* 0x000ea40000000a00 */
[----:B--2---:R-:W-:-:S06]  /*09a0*/  @!P6 IMAD.WIDE.U32 R4, R7, 0x8, R4 ;  /* 0x000000080704e825 */ /* 0x004fcc00078e0004 */
[----:B------:R-:W3:Y:S01]  /*09b0*/  @!P6 LDG.E.64 R4, desc[UR8][R4.64] ;  /* 0x000000080404e981 */ /* 0x000ee2000c1e1b00 */
[C---:B------:R-:W-:Y:S01]  /*09c0*/  VIADD R11, R0.reuse, 0xfffffc00 ;  /* 0xfffffc00000b7836 */ /* 0x040fe20000000000 */
[C---:B------:R-:W-:Y:S01]  /*09d0*/  ISETP.GE.AND P4, PT, R0.reuse, UR7, PT ;  /* 0x0000000700007c0c */ /* 0x040fe2000bf86270 */
[C---:B------:R-:W-:Y:S01]  /*09e0*/  VIADD R23, R0.reuse, 0x800 ;  /* 0x0000080000177836 */ /* 0x040fe20000000000 */
[C---:B------:R-:W-:Y:S01]  /*09f0*/  IADD3 R17, PT, PT, R0.reuse, 0x400, RZ ;  /* 0x0000040000117810 */ /* 0x040fe20007ffe0ff */
[----:B------:R-:W-:Y:S01]  /*0a00*/  VIADD R19, R0, 0x1000 ;  /* 0x0000100000137836 */ /* 0x000fe20000000000 */
[----:B------:R-:W-:Y:S02]  /*0a10*/  ISETP.GE.AND P5, PT, R11, UR7, PT ;  /* 0x000000070b007c0c */ /* 0x000fe4000bfa6270 */
[----:B------:R-:W-:Y:S02]  /*0a20*/  ISETP.GE.AND P3, PT, R17, UR7, PT ;  /* 0x0000000711007c0c */ /* 0x000fe4000bf66270 */
[----:B------:R-:W-:-:S02]  /*0a30*/  ISETP.GE.AND P2, PT, R23, UR7, PT ;  /* 0x0000000717007c0c */ /* 0x000fc4000bf46270 */
[C---:B------:R-:W-:Y:S02]  /*0a40*/  IADD3 R21, PT, PT, R19.reuse, -0x400, RZ ;  /* 0xfffffc0013157810 */ /* 0x040fe40007ffe0ff */
[----:B------:R-:W-:Y:S01]  /*0a50*/  ISETP.GE.AND P0, PT, R19, UR7, PT ;  /* 0x0000000713007c0c */ /* 0x000fe2000bf06270 */
[----:B------:R-:W2:Y:S01]  /*0a60*/  @!P4 LDC.64 R8, c[0x0][0x380] ;  /* 0x0000e000ff08cb82 */ /* 0x000ea20000000a00 */
[----:B------:R-:W-:-:S07]  /*0a70*/  ISETP.GE.AND P1, PT, R21, UR7, PT ;  /* 0x0000000715007c0c */ /* 0x000fce000bf26270 */
[----:B------:R-:W4:Y:S08]  /*0a80*/  @!P5 LDC.64 R24, c[0x0][0x380] ;  /* 0x0000e000ff18db82 */ /* 0x000f300000000a00 */
[----:B------:R-:W5:Y:S08]  /*0a90*/  @!P3 LDC.64 R12, c[0x0][0x380] ;  /* 0x0000e000ff0cbb82 */ /* 0x000f700000000a00 */
[----:B------:R-:W0:Y:S01]  /*0aa0*/  @!P2 LDC.64 R6, c[0x0][0x380] ;  /* 0x0000e000ff06ab82 */ /* 0x000e220000000a00 */
[----:B----4-:R-:W-:-:S04]  /*0ab0*/  @!P5 IMAD.WIDE.U32 R24, R11, 0x8, R24 ;  /* 0x000000080b18d825 */ /* 0x010fc800078e0018 */
[----:B--2---:R-:W-:-:S03]  /*0ac0*/  @!P4 IMAD.WIDE.U32 R10, R0, 0x8, R8 ;  /* 0x00000008000ac825 */ /* 0x004fc600078e0008 */
[----:B------:R-:W2:Y:S01]  /*0ad0*/  @!P1 LDC.64 R8, c[0x0][0x380] ;  /* 0x0000e000ff089b82 */ /* 0x000ea20000000a00 */
[----:B------:R-:W-:Y:S02]  /*0ae0*/  VIADD R0, R19, 0x400 ;  /* 0x0000040013007836 */ /* 0x000fe40000000000 */
[----:B------:R-:W4:Y:S01]  /*0af0*/  @!P4 LDG.E.64 R10, desc[UR8][R10.64] ;  /* 0x000000080a0ac981 */ /* 0x000f22000c1e1b00 */
[----:B-----5:R-:W-:-:S04]  /*0b00*/  @!P3 IMAD.WIDE.U32 R16, R17, 0x8, R12 ;  /* 0x000000081110b825 */ /* 0x020fc800078e000c */
[----:B------:R-:W5:Y:S01]  /*0b10*/  @!P0 LDC.64 R12, c[0x0][0x380] ;  /* 0x0000e000ff0c8b82 */ /* 0x000f620000000a00 */
[----:B0-----:R-:W-:Y:S01]  /*0b20*/  @!P2 IMAD.WIDE.U32 R22, R23, 0x8, R6 ;  /* 0x000000081716a825 */ /* 0x001fe200078e0006 */
[----:B------:R-:W4:Y:S05]  /*0b30*/  @!P3 LDG.E.64 R16, desc[UR8][R16.64] ;  /* 0x000000081010b981 */ /* 0x000f2a000c1e1b00 */
[----:B------:R-:W4:Y:S01]  /*0b40*/  @!P2 LDG.E.64 R22, desc[UR8][R22.64] ;  /* 0x000000081616a981 */ /* 0x000f22000c1e1b00 */
[----:B--2---:R-:W-:-:S06]  /*0b50*/  @!P1 IMAD.WIDE.U32 R8, R21, 0x8, R8 ;  /* 0x0000000815089825 */ /* 0x004fcc00078e0008 */
[----:B------:R-:W2:Y:S01]  /*0b60*/  @!P1 LDG.E.64 R8, desc[UR8][R8.64] ;  /* 0x0000000808089981 */ /* 0x000ea2000c1e1b00 */
[----:B-----5:R-:W-:-:S06]  /*0b70*/  @!P0 IMAD.WIDE.U32 R12, R19, 0x8, R12 ;  /* 0x00000008130c8825 */ /* 0x020fcc00078e000c */
[----:B------:R-:W5:Y:S01]  /*0b80*/  @!P0 LDG.E.64 R12, desc[UR8][R12.64] ;  /* 0x000000080c0c8981 */ /* 0x000f62000c1e1b00 */
[----:B---3--:R-:W-:-:S03]  /*0b90*/  @!P6 DADD R2, R2, R4 ;  /* 0x000000000202e229 */ /* 0x008fc60000000004 */
[----:B------:R-:W3:Y:S04]  /*0ba0*/  @!P5 LDG.E.64 R4, desc[UR8][R24.64] ;  /* 0x000000081804d981 */ /* 0x000ee8000c1e1b00 */
[----:B------:R3:W-:Y:S01]  /*0bb0*/  @!P6 STS.64 [R15], R2 ;  /* 0x000000020f00e388 */ /* 0x0007e20000000a00 */
[----:B------:R-:W-:-:S13]  /*0bc0*/  ISETP.GE.AND P6, PT, R0, UR7, PT ;  /* 0x0000000700007c0c */ /* 0x000fda000bfc6270 */
[----:B------:R-:W0:Y:S02]  /*0bd0*/  @!P6 LDC.64 R6, c[0x0][0x380] ;  /* 0x0000e000ff06eb82 */ /* 0x000e240000000a00 */
[----:B0-----:R-:W-:-:S06]  /*0be0*/  @!P6 IMAD.WIDE.U32 R6, R0, 0x8, R6 ;  /* 0x000000080006e825 */ /* 0x001fcc00078e0006 */
[----:B------:R-:W5:Y:S01]  /*0bf0*/  @!P6 LDG.E.64 R6, desc[UR8][R6.64] ;  /* 0x000000080606e981 */ /* 0x000f62000c1e1b00 */
[----:B------:R-:W-:Y:S01]  /*0c00*/  UIADD3 UR5, UPT, UPT, UR5, 0x4, URZ ;  /* 0x0000000405057890 */ /* 0x000fe2000fffe0ff */
[----:B------:R-:W-:Y:S01]  /*0c10*/  VIADD R0, R19, 0x1000 ;  /* 0x0000100013007836 */ /* 0x000fe20000000000 */
[----:B------:R-:W-:Y:S02]  /*0c20*/  UPLOP3.LUT UP0, UPT, UPT, UPT, UPT, 0x40, 0x4 ;  /* 0x000000000004789c */ /* 0x000fe40003f0e870 */
[----:B------:R-:W-:Y:S01]  /*0c30*/  UIADD3 UR5, UPT, UPT, UR5, 0x4, URZ ;  /* 0x0000000405057890 */ /* 0x000fe2000fffe0ff */
[----:B---3--:R-:W-:-:S07]  /*0c40*/  @!P5 DADD R2, R2, R4 ;  /* 0x000000000202d229 */ /* 0x008fce0000000004 */
[----:B------:R4:W-:Y:S02]  /*0c50*/  @!P5 STS.64 [R15], R2 ;  /* 0x000000020f00d388 */ /* 0x0009e40000000a00 */
[----:B----4-:R-:W-:-:S07]  /*0c60*/  @!P4 DADD R2, R2, R10 ;  /* 0x000000000202c229 */ /* 0x010fce000000000a */
[----:B------:R0:W-:Y:S02]  /*0c70*/  @!P4 STS.64 [R15], R2 ;  /* 0x000000020f00c388 */ /* 0x0001e40000000a00 */
[----:B0-----:R-:W-:-:S07]  /*0c80*/  @!P3 DADD R2, R2, R16 ;  /* 0x000000000202b229 */ /* 0x001fce0000000010 */
[----:B------:R0:W-:Y:S02]  /*0c90*/  @!P3 STS.64 [R15], R2 ;  /* 0x000000020f00b388 */ /* 0x0001e40000000a00 */
[----:B0-----:R-:W-:-:S07]  /*0ca0*/  @!P2 DADD R2, R2, R22 ;  /* 0x000000000202a229 */ /* 0x001fce0000000016 */
[----:B------:R2:W-:Y:S02]  /*0cb0*/  @!P2 STS.64 [R15], R2 ;  /* 0x000000020f00a388 */ /* 0x0005e40000000a00 */
[----:B--2---:R-:W-:-:S07]  /*0cc0*/  @!P1 DADD R2, R2, R8 ;  /* 0x0000000002029229 */ /* 0x004fce0000000008 */
[----:B------:R5:W-:Y:S02]  /*0cd0*/  @!P1 STS.64 [R15], R2 ;  /* 0x000000020f009388 */ /* 0x000be40000000a00 */
[----:B-----5:R-:W-:-:S07]  /*0ce0*/  @!P0 DADD R2, R2, R12 ;  /* 0x0000000002028229 */ /* 0x020fce000000000c */
[----:B------:R0:W-:Y:S02]  /*0cf0*/  @!P0 STS.64 [R15], R2 ;  /* 0x000000020f008388 */ /* 0x0001e40000000a00 */
[----:B0-----:R-:W-:-:S07]  /*0d00*/  @!P6 DADD R2, R2, R6 ;  /* 0x000000000202e229 */ /* 0x001fce0000000006 */
[----:B------:R2:W-:Y:S04]  /*0d10*/  @!P6 STS.64 [R15], R2 ;  /* 0x000000020f00e388 */ /* 0x0005e80000000a00 */
.L_x_5:
[----:B------:R-:W-:-:S09]  /*0d20*/  UISETP.NE.OR UP0, UPT, UR5, URZ, UP0 ;  /* 0x000000ff0500728c */ /* 0x000fd20008705670 */
[----:B------:R-:W-:Y:S05]  /*0d30*/  BRA.U !UP0, `(.L_x_1) ;  /* 0x00000001087c7547 */ /* 0x000fea000b800000 */
.L_x_2:
[C---:B------:R-:W-:Y:S01]  /*0d40*/  IADD3 R9, PT, PT, R0.reuse, -0x800, RZ ;  /* 0xfffff80000097810 */ /* 0x040fe20007ffe0ff */
[C---:B------:R-:W-:Y:S01]  /*0d50*/  VIADD R13, R0.reuse, 0xfffffc00 ;  /* 0xfffffc00000d7836 */ /* 0x040fe20000000000 */
[C---:B-1----:R-:W-:Y:S01]  /*0d60*/  ISETP.GE.AND P2, PT, R0.reuse, UR11, PT ;  /* 0x0000000b00007c0c */ /* 0x042fe2000bf46270 */
[----:B------:R-:W-:Y:S01]  /*0d70*/  VIADD R17, R0, 0x400 ;  /* 0x0000040000117836 */ /* 0x000fe20000000000 */
[----:B------:R-:W-:Y:S02]  /*0d80*/  ISETP.GE.AND P0, PT, R9, UR11, PT ;  /* 0x0000000b09007c0c */ /* 0x000fe4000bf06270 */
[----:B------:R-:W-:Y:S02]  /*0d90*/  ISETP.GE.AND P1, PT, R13, UR11, PT ;  /* 0x0000000b0d007c0c */ /* 0x000fe4000bf26270 */
[----:B------:R-:W-:-:S07]  /*0da0*/  ISETP.GE.AND P3, PT, R17, UR11, PT ;  /* 0x0000000b11007c0c */ /* 0x000fce000bf66270 */
[----:B------:R-:W1:Y:S08]  /*0db0*/  @!P2 LDC.64 R6, c[0x0][0x380] ;  /* 0x0000e000ff06ab82 */ /* 0x000e700000000a00 */
[----:B----4-:R-:W4:Y:S08]  /*0dc0*/  @!P0 LDC.64 R4, c[0x0][0x380] ;  /* 0x0000e000ff048b82 */ /* 0x010f300000000a00 */
[----:B------:R-:W5:Y:S01]  /*0dd0*/  @!P1 LDC.64 R10, c[0x0][0x380] ;  /* 0x0000e000ff0a9b82 */ /* 0x000f620000000a00 */
[----:B----4-:R-:W-:-:S07]  /*0de0*/  @!P0 IMAD.WIDE.U32 R4, R9, 0x8, R4 ;  /* 0x0000000809048825 */ /* 0x010fce00078e0004 */
[----:B------:R-:W4:Y:S01]  /*0df0*/  @!P3 LDC.64 R8, c[0x0][0x380] ;  /* 0x0000e000ff08bb82 */ /* 0x000f220000000a00 */
[----:B------:R-:W2:Y:S01]  /*0e00*/  @!P0 LDG.E.64 R4, desc[UR8][R4.64] ;  /* 0x0000000804048981 */ /* 0x000ea2000c1e1b00 */
[----:B-----5:R-:W-:-:S04]  /*0e10*/  @!P1 IMAD.WIDE.U32 R10, R13, 0x8, R10 ;  /* 0x000000080d0a9825 */ /* 0x020fc800078e000a */
[----:B-1----:R-:W-:Y:S02]  /*0e20*/  @!P2 IMAD.WIDE.U32 R6, R0, 0x8, R6 ;  /* 0x000000080006a825 */ /* 0x002fe400078e0006 */
[----:B------:R-:W5:Y:S04]  /*0e30*/  @!P1 LDG.E.64 R10, desc[UR8][R10.64] ;  /* 0x000000080a0a9981 */ /* 0x000f68000c1e1b00 */
[----:B------:R-:W5:Y:S01]  /*0e40*/  @!P2 LDG.E.64 R6, desc[UR8][R6.64] ;  /* 0x000000080606a981 */ /* 0x000f62000c1e1b00 */
[----:B----4-:R-:W-:-:S06]  /*0e50*/  @!P3 IMAD.WIDE.U32 R8, R17, 0x8, R8 ;  /* 0x000000081108b825 */ /* 0x010fcc00078e0008 */
[----:B------:R-:W4:Y:S01]  /*0e60*/  @!P3 LDG.E.64 R8, desc[UR8][R8.64] ;  /* 0x000000080808b981 */ /* 0x000f22000c1e1b00 */
[----:B------:R-:W-:Y:S01]  /*0e70*/  UIADD3 UR5, UPT, UPT, UR5, 0x4, URZ ;  /* 0x0000000405057890 */ /* 0x000fe2000fffe0ff */
[----:B------:R-:W-:-:S03]  /*0e80*/  IADD3 R0, PT, PT, R0, 0x1000, RZ ;  /* 0x0000100000007810 */ /* 0x000fc60007ffe0ff */
[----:B------:R-:W-:Y:S01]  /*0e90*/  UISETP.NE.AND UP0, UPT, UR5, URZ, UPT ;  /* 0x000000ff0500728c */ /* 0x000fe2000bf05270 */
[----:B--23--:R-:W-:-:S07]  /*0ea0*/  @!P0 DADD R2, R2, R4 ;  /* 0x0000000002028229 */ /* 0x00cfce0000000004 */
[----:B------:R5:W-:Y:S02]  /*0eb0*/  @!P0 STS.64 [R15], R2 ;  /* 0x000000020f008388 */ /* 0x000be40000000a00 */
[----:B-----5:R-:W-:-:S07]  /*0ec0*/  @!P1 DADD R2, R2, R10 ;  /* 0x0000000002029229 */ /* 0x020fce000000000a */
[----:B------:R1:W-:Y:S02]  /*0ed0*/  @!P1 STS.64 [R15], R2 ;  /* 0x000000020f009388 */ /* 0x0003e40000000a00 */
[----:B-1----:R-:W-:-:S07]  /*0ee0*/  @!P2 DADD R2, R2, R6 ;  /* 0x000000000202a229 */ /* 0x002fce0000000006 */
[----:B------:R4:W-:Y:S02]  /*0ef0*/  @!P2 STS.64 [R15], R2 ;  /* 0x000000020f00a388 */ /* 0x0009e40000000a00 */
[----:B----4-:R-:W-:-:S07]  /*0f00*/  @!P3 DADD R2, R2, R8 ;  /* 0x000000000202b229 */ /* 0x010fce0000000008 */
[----:B------:R4:W-:Y:S01]  /*0f10*/  @!P3 STS.64 [R15], R2 ;  /* 0x000000020f00b388 */ /* 0x0009e20000000a00 */
[----:B------:R-:W-:Y:S05]  /*0f20*/  BRA.U UP0, `(.L_x_2) ;  /* 0xfffffffd00847547 */ /* 0x000fea000b83ffff */
.L_x_1:
[----:B------:R-:W-:-:S09]  /*0f30*/  UISETP.NE.AND UP0, UPT, UR6, URZ, UPT ;  /* 0x000000ff0600728c */ /* 0x000fd2000bf05270 */
[----:B------:R-:W-:Y:S05]  /*0f40*/  BRA.U !UP0, `(.L_x_0) ;  /* 0x0000000108507547 */ /* 0x000fea000b800000 */
[----:B------:R-:W5:Y:S01]  /*0f50*/  LDC.64 R4, c[0x0][0x380] ;  /* 0x0000e000ff047b82 */ /* 0x000f620000000a00 */
[----:B------:R-:W-:Y:S01]  /*0f60*/  USHF.L.U32 UR4, UR4, 0xa, URZ ;  /* 0x0000000a04047899 */ /* 0x000fe200080006ff */
[----:B------:R-:W0:Y:S05]  /*0f70*/  LDCU UR5, c[0x0][0x390] ;  /* 0x00007200ff0577ac */ /* 0x000e2a0008000800 */
[----:B------:R-:W-:Y:S01]  /*0f80*/  LOP3.LUT R7, R14, UR4, RZ, 0xfc, !PT ;  /* 0x000000040e077c12 */ /* 0x000fe2000f8efcff */
[----:B------:R-:W-:-:S04]  /*0f90*/  UIADD3 UR6, UPT, UPT, -UR6, URZ, URZ ;  /* 0x000000ff06067290 */ /* 0x000fc8000fffe1ff */
[----:B-----5:R-:W-:-:S04]  /*0fa0*/  IMAD.WIDE.U32 R4, R7, 0x8, R4 ;  /* 0x0000000807047825 */ /* 0x020fc800078e0004 */
[----:B------:R-:W-:Y:S02]  /*0fb0*/  IMAD.MOV.U32 R0, RZ, RZ, R4 ;  /* 0x000000ffff007224 */ /* 0x000fe400078e0004 */
[----:B0-----:R-:W-:-:S07]  /*0fc0*/  IMAD.MOV.U32 R9, RZ, RZ, R5 ;  /* 0x000000ffff097224 */ /* 0x001fce00078e0005 */
.L_x_6:
[----:B------:R-:W-:-:S13]  /*0fd0*/  ISETP.GE.AND P0, PT, R7, UR5, PT ;  /* 0x0000000507007c0c */ /* 0x000fda000bf06270 */
[----:B------:R-:W-:Y:S01]  /*0fe0*/  @!P0 MOV R4, R0 ;  /* 0x0000000000048202 */ /* 0x000fe20000000f00 */
[----:B------:R-:W-:-:S06]  /*0ff0*/  @!P0 IMAD.MOV.U32 R5, RZ, RZ, R9 ;  /* 0x000000ffff058224 */ /* 0x000fcc00078e0009 */
[----:B------:R-:W2:Y:S01]  /*1000*/  @!P0 LDG.E.64 R4, desc[UR8][R4.64] ;  /* 0x0000000804048981 */ /* 0x000ea2000c1e1b00 */
[----:B------:R-:W-:Y:S01]  /*1010*/  UIADD3 UR6, UPT, UPT, UR6, 0x1, URZ ;  /* 0x0000000106067890 */ /* 0x000fe2000fffe0ff */
[----:B------:R-:W-:-:S03]  /*1020*/  VIADD R7, R7, 0x400 ;  /* 0x0000040007077836 */ /* 0x000fc60000000000 */
[----:B------:R-:W-:Y:S01]  /*1030*/  UISETP.NE.AND UP0, UPT, UR6, URZ, UPT ;  /* 0x000000ff0600728c */ /* 0x000fe2000bf05270 */
[----:B0-234-:R-:W-:-:S07]  /*1040*/  @!P0 DADD R2, R2, R4 ;  /* 0x0000000002028229 */ /* 0x01dfce0000000004 */
[----:B------:R0:W-:Y:S01]  /*1050*/  @!P0 STS.64 [R15], R2 ;  /* 0x000000020f008388 */ /* 0x0001e20000000a00 */
[----:B------:R-:W-:-:S04]  /*1060*/  IADD3 R0, P0, PT, R0, 0x2000, RZ ;  /* 0x0000200000007810 */ /* 0x000fc80007f1e0ff */
[----:B------:R-:W-:Y:S01]  /*1070*/  IADD3.X R9, PT, PT, RZ, R9, RZ, P0, !PT ;  /* 0x00000009ff097210 */ /* 0x000fe200007fe4ff */
[----:B------:R-:W-:Y:S08]  /*1080*/  BRA.U UP0, `(.L_x_6) ;  /* 0xfffffffd00d07547 */ /* 0x000ff0000b83ffff */
.L_x_0:
[----:B------:R-:W-:Y:S01]  /*1090*/  BAR.SYNC.DEFER_BLOCKING 0x0 ;  /* 0x0000000000007b1d */ /* 0x000fe20000010000 */
[C---:B------:R-:W-:Y:S02]  /*10a0*/  ISETP.GT.U32.AND P0, PT, R14.reuse, 0x1ff, PT ;  /* 0x000001ff0e00780c */ /* 0x040fe40003f04070 */
[----:B------:R-:W-:-:S11]  /*10b0*/  ISETP.GT.U32.AND P1, PT, R14, 0xff, PT ;  /* 0x000000ff0e00780c */ /* 0x000fd60003f24070 */
[----:B0-234-:R-:W-:Y:S04]  /*10c0*/  @!P0 LDS.64 R2, [R15+0x1000] ;  /* 0x001000000f028984 */ /* 0x01dfe80000000a00 */
[----:B------:R-:W0:Y:S02]  /*10d0*/  @!P0 LDS.64 R4, [R15] ;  /* 0x000000000f048984 */ /* 0x000e240000000a00 */
[----:B0-----:R-:W-:-:S07]  /*10e0*/  @!P0 DADD R2, R2, R4 ;  /* 0x0000000002028229 */ /* 0x001fce0000000004 */
[----:B------:R-:W-:Y:S01]  /*10f0*/  @!P0 STS.64 [R15], R2 ;  /* 0x000000020f008388 */ /* 0x000fe20000000a00 */
[----:B------:R-:W-:Y:S01]  /*1100*/  BAR.SYNC.DEFER_BLOCKING 0x0 ;  /* 0x0000000000007b1d */ /* 0x000fe20000010000 */
[----:B------:R-:W-:-:S05]  /*1110*/  ISETP.GT.U32.AND P0, PT, R14, 0x7f, PT ;  /* 0x0000007f0e00780c */ /* 0x000fca0003f04070 */
[----:B------:R-:W-:Y:S04]  /*1120*/  @!P1 LDS.64 R4, [R15+0x800] ;  /* 0x000800000f049984 */ /* 0x000fe80000000a00 */
        /* <DEDUP_REMOVED lines=14> */
[----:B------:R0:W-:Y:S01]  /*1210*/  @!P1 STS.64 [R15], R2 ;  /* 0x000000020f009388 */ /* 0x0001e20000000a00 */
[----:B------:R-:W-:Y:S06]  /*1220*/  BAR.SYNC.DEFER_BLOCKING 0x0 ;  /* 0x0000000000007b1d */ /* 0x000fec0000010000 */
[----:B-1----:R-:W-:Y:S05]  /*1230*/  @P0 EXIT ;  /* 0x000000000000094d */ /* 0x002fea0003800000 */
[----:B0-----:R-:W-:Y:S01]  /*1240*/  LDS.64 R2, [R15+0x100] ;  /* 0x000100000f027984 */ /* 0x001fe20000000a00 */
[----:B------:R-:W-:-:S03]  /*1250*/  ISETP.NE.AND P0, PT, R14, RZ, PT ;  /* 0x000000ff0e00720c */ /* 0x000fc60003f05270 */
[----:B------:R-:W0:Y:S02]  /*1260*/  LDS.64 R4, [R15] ;  /* 0x000000000f047984 */ /* 0x000e240000000a00 */
[----:B0-----:R-:W-:-:S07]  /*1270*/  DADD R2, R2, R4 ;  /* 0x0000000002027229 */ /* 0x001fce0000000004 */
[----:B------:R-:W-:Y:S04]  /*1280*/  STS.64 [R15], R2 ;  /* 0x000000020f007388 */ /* 0x000fe80000000a00 */
[----:B------:R-:W-:Y:S04]  /*1290*/  LDS.64 R4, [R15+0x80] ;  /* 0x000080000f047984 */ /* 0x000fe80000000a00 */
        /* <DEDUP_REMOVED lines=18> */
[----:B------:R0:W-:Y:S01]  /*13c0*/  STS.64 [R15], R4 ;  /* 0x000000040f007388 */ /* 0x0001e20000000a00 */
[----:B------:R-:W-:Y:S05]  /*13d0*/  @P0 EXIT ;  /* 0x000000000000094d */ /* 0x000fea0003800000 */
[----:B------:R-:W1:Y:S01]  /*13e0*/  S2UR UR5, SR_CgaCtaId ;  /* 0x00000000000579c3 */ /* 0x000e620000008800 */
[----:B------:R-:W-:Y:S01]  /*13f0*/  UMOV UR4, 0x400 ;  /* 0x0000040000047882 */ /* 0x000fe20000000000 */
[----:B------:R-:W-:Y:S01]  /*1400*/  IMAD.MOV.U32 R8, RZ, RZ, 0x0 ;  /* 0x00000000ff087424 */ /* 0x000fe200078e00ff */
[----:B------:R-:W-:Y:S01]  /*1410*/  MOV R9, 0x3fd80000 ;  /* 0x3fd8000000097802 */ /* 0x000fe20000000f00 */
[----:B-1----:R-:W-:-:S09]  /*1420*/  ULEA UR4, UR5, UR4, 0x18 ;  /* 0x0000000405047291 */ /* 0x002fd2000f8ec0ff */
[----:B------:R-:W0:Y:S02]  /*1430*/  LDS.64 R2, [UR4] ;  /* 0x00000004ff027984 */ /* 0x000e240008000a00 */
[----:B0-----:R-:W0:Y:S01]  /*1440*/  MUFU.RSQ64H R5, R3 ;  /* 0x0000000300057308 */ /* 0x001e220000001c00 */
[----:B------:R-:W-:-:S05]  /*1450*/  VIADD R4, R3, 0xfcb00000 ;  /* 0xfcb0000003047836 */ /* 0x000fca0000000000 */
[----:B------:R-:W-:Y:S01]  /*1460*/  ISETP.GE.U32.AND P0, PT, R4, 0x7ca00000, PT ;  /* 0x7ca000000400780c */ /* 0x000fe20003f06070 */
[----:B0-----:R-:W-:-:S08]  /*1470*/  DMUL R6, R4, R4 ;  /* 0x0000000404067228 */ /* 0x001fd00000000000 */
[----:B------:R-:W-:-:S08]  /*1480*/  DFMA R6, R2, -R6, 1 ;  /* 0x3ff000000206742b */ /* 0x000fd00000000806 */
[----:B------:R-:W-:Y:S02]  /*1490*/  DFMA R8, R6, R8, 0.5 ;  /* 0x3fe000000608742b */ /* 0x000fe40000000008 */
[----:B------:R-:W-:-:S08]  /*14a0*/  DMUL R6, R4, R6 ;  /* 0x0000000604067228 */ /* 0x000fd00000000000 */
[----:B------:R-:W-:-:S08]  /*14b0*/  DFMA R6, R8, R6, R4 ;  /* 0x000000060806722b */ /* 0x000fd00000000004 */
[----:B------:R-:W-:Y:S02]  /*14c0*/  DMUL R8, R2, R6 ;  /* 0x0000000602087228 */ /* 0x000fe40000000000 */
[----:B------:R-:W-:Y:S02]  /*14d0*/  VIADD R15, R7, 0xfff00000 ;  /* 0xfff00000070f7836 */ /* 0x000fe40000000000 */
[----:B------:R-:W-:-:S04]  /*14e0*/  IMAD.MOV.U32 R14, RZ, RZ, R6 ;  /* 0x000000ffff0e7224 */ /* 0x000fc800078e0006 */
[----:B------:R-:W-:-:S08]  /*14f0*/  DFMA R10, R8, -R8, R2 ;  /* 0x80000008080a722b */ /* 0x000fd00000000002 */
[----:B------:R-:W-:Y:S01]  /*1500*/  DFMA R12, R10, R14, R8 ;  /* 0x0000000e0a0c722b */ /* 0x000fe20000000008 */
[----:B------:R-:W-:Y:S10]  /*1510*/  @!P0 BRA `(.L_x_7) ;  /* 0x0000000000088947 */ /* 0x000ff40003800000 */
[----:B------:R-:W-:-:S07]  /*1520*/  MOV R0, 0x1540 ;  /* 0x0000154000007802 */ /* 0x000fce0000000f00 */
[----:B------:R-:W-:Y:S05]  /*1530*/  CALL.REL.NOINC `($__internal_0_$__cuda_sm20_dsqrt_rn_f64_mediumpath_v1) ;  /* 0x00000000000c7944 */ /* 0x000fea0003c00000 */
.L_x_7:
[----:B------:R-:W0:Y:S02]  /*1540*/  LDC.64 R2, c[0x0][0x388] ;  /* 0x0000e200ff027b82 */ /* 0x000e240000000a00 */
[----:B0-----:R-:W-:Y:S01]  /*1550*/  STG.E.64 desc[UR8][R2.64], R12 ;  /* 0x0000000c02007986 */ /* 0x001fe2000c101b08 */
[----:B------:R-:W-:Y:S05]  /*1560*/  EXIT ;  /* 0x000000000000794d */ /* 0x000fea0003800000 */
        .weak           $__internal_0_$__cuda_sm20_dsqrt_rn_f64_mediumpath_v1
        .type           $__internal_0_$__cuda_sm20_dsqrt_rn_f64_mediumpath_v1,@function
        .size           $__internal_0_$__cuda_sm20_dsqrt_rn_f64_mediumpath_v1,(.L_x_13 - $__internal_0_$__cuda_sm20_dsqrt_rn_f64_mediumpath_v1)
$__internal_0_$__cuda_sm20_dsqrt_rn_f64_mediumpath_v1:
[----:B------:R-:W-:Y:S02]  /*1570*/  ISETP.GE.U32.AND P0, PT, R4, -0x3400000, PT ;  /* 0xfcc000000400780c */ /* 0x000fe40003f06070 */
[----:B------:R-:W-:-:S11]  /*1580*/  MOV R7, R15 ;  /* 0x0000000f00077202 */ /* 0x000fd60000000f00 */
[----:B------:R-:W-:Y:S05]  /*1590*/  @!P0 BRA `(.L_x_8) ;  /* 0x0000000000208947 */ /* 0x000fea0003800000 */
[----:B------:R-:W-:-:S10]  /*15a0*/  DFMA.RM R6, R10, R6, R8 ;  /* 0x000000060a06722b */ /* 0x000fd40000004008 */
[----:B------:R-:W-:-:S05]  /*15b0*/  IADD3 R4, P0, PT, R6, 0x1, RZ ;  /* 0x0000000106047810 */ /* 0x000fca0007f1e0ff */
[----:B------:R-:W-:-:S06]  /*15c0*/  IMAD.X R5, RZ, RZ, R7, P0 ;  /* 0x000000ffff057224 */ /* 0x000fcc00000e0607 */
[----:B------:R-:W-:-:S08]  /*15d0*/  DFMA.RP R2, -R6, R4, R2 ;  /* 0x000000040602722b */ /* 0x000fd00000008102 */
[----:B------:R-:W-:-:S06]  /*15e0*/  DSETP.GT.AND P0, PT, R2, RZ, PT ;  /* 0x000000ff0200722a */ /* 0x000fcc0003f04000 */
[----:B------:R-:W-:Y:S02]  /*15f0*/  FSEL R4, R4, R6, P0 ;  /* 0x0000000604047208 */ /* 0x000fe40000000000 */
[----:B------:R-:W-:Y:S01]  /*1600*/  FSEL R5, R5, R7, P0 ;  /* 0x0000000705057208 */ /* 0x000fe20000000000 */
[----:B------:R-:W-:Y:S06]  /*1610*/  BRA `(.L_x_9) ;  /* 0x0000000000647947 */ /* 0x000fec0003800000 */
.L_x_8:
[----:B------:R-:W-:-:S14]  /*1620*/  DSETP.NE.AND P0, PT, R2, RZ, PT ;  /* 0x000000ff0200722a */ /* 0x000fdc0003f05000 */
[----:B------:R-:W-:Y:S05]  /*1630*/  @!P0 BRA `(.L_x_10) ;  /* 0x0000000000588947 */ /* 0x000fea0003800000 */
[----:B------:R-:W-:-:S13]  /*1640*/  ISETP.GE.AND P0, PT, R3, RZ, PT ;  /* 0x000000ff0300720c */ /* 0x000fda0003f06270 */
[----:B------:R-:W-:Y:S01]  /*1650*/  @!P0 IMAD.MOV.U32 R4, RZ, RZ, 0x0 ;  /* 0x00000000ff048424 */ /* 0x000fe200078e00ff */
[----:B------:R-:W-:Y:S01]  /*1660*/  @!P0 MOV R5, 0xfff80000 ;  /* 0xfff8000000058802 */ /* 0x000fe20000000f00 */
[----:B------:R-:W-:Y:S06]  /*1670*/  @!P0 BRA `(.L_x_9) ;  /* 0x00000000004c8947 */ /* 0x000fec0003800000 */
[----:B------:R-:W-:-:S13]  /*1680*/  ISETP.GT.AND P0, PT, R3, 0x7fefffff, PT ;  /* 0x7fefffff0300780c */ /* 0x000fda0003f04270 */
[----:B------:R-:W-:Y:S05]  /*1690*/  @P0 BRA `(.L_x_10) ;  /* 0x0000000000400947 */ /* 0x000fea0003800000 */
[----:B------:R-:W-:Y:S01]  /*16a0*/  DMUL R2, R2, 8.11296384146066816958e+31 ;  /* 0x4690000002027828 */ /* 0x000fe20000000000 */
[----:B------:R-:W-:Y:S01]  /*16b0*/  IMAD.MOV.U32 R4, RZ, RZ, RZ ;  /* 0x000000ffff047224 */ /* 0x000fe200078e00ff */
[----:B------:R-:W-:Y:S01]  /*16c0*/  MOV R9, 0x3fd80000 ;  /* 0x3fd8000000097802 */ /* 0x000fe20000000f00 */
[----:B------:R-:W-:-:S03]  /*16d0*/  IMAD.MOV.U32 R8, RZ, RZ, 0x0 ;  /* 0x00000000ff087424 */ /* 0x000fc600078e00ff */
[----:B------:R-:W0:Y:S02]  /*16e0*/  MUFU.RSQ64H R5, R3 ;  /* 0x0000000300057308 */ /* 0x000e240000001c00 */
[----:B0-----:R-:W-:-:S08]  /*16f0*/  DMUL R6, R4, R4 ;  /* 0x0000000404067228 */ /* 0x001fd00000000000 */
[----:B------:R-:W-:-:S08]  /*1700*/  DFMA R6, R2, -R6, 1 ;  /* 0x3ff000000206742b */ /* 0x000fd00000000806 */
[----:B------:R-:W-:Y:S02]  /*1710*/  DFMA R8, R6, R8, 0.5 ;  /* 0x3fe000000608742b */ /* 0x000fe40000000008 */
[----:B------:R-:W-:-:S08]  /*1720*/  DMUL R6, R4, R6 ;  /* 0x0000000604067228 */ /* 0x000fd00000000000 */
[----:B------:R-:W-:-:S08]  /*1730*/  DFMA R6, R8, R6, R4 ;  /* 0x000000060806722b */ /* 0x000fd00000000004 */
[----:B------:R-:W-:Y:S02]  /*1740*/  DMUL R4, R2, R6 ;  /* 0x0000000602047228 */ /* 0x000fe40000000000 */
[----:B------:R-:W-:-:S06]  /*1750*/  VIADD R7, R7, 0xfff00000 ;  /* 0xfff0000007077836 */ /* 0x000fcc0000000000 */
[----:B------:R-:W-:-:S08]  /*1760*/  DFMA R8, R4, -R4, R2 ;  /* 0x800000040408722b */ /* 0x000fd00000000002 */
[----:B------:R-:W-:-:S10]  /*1770*/  DFMA R4, R6, R8, R4 ;  /* 0x000000080604722b */ /* 0x000fd40000000004 */
[----:B------:R-:W-:Y:S01]  /*1780*/  VIADD R5, R5, 0xfcb00000 ;  /* 0xfcb0000005057836 */ /* 0x000fe20000000000 */
[----:B------:R-:W-:Y:S06]  /*1790*/  BRA `(.L_x_9) ;  /* 0x0000000000047947 */ /* 0x000fec0003800000 */
.L_x_10:
[----:B------:R-:W-:-:S11]  /*17a0*/  DADD R4, R2, R2 ;  /* 0x0000000002047229 */ /* 0x000fd60000000002 */
.L_x_9:
[----:B------:R-:W-:Y:S01]  /*17b0*/  IMAD.MOV.U32 R2, RZ, RZ, R0 ;  /* 0x000000ffff027224 */ /* 0x000fe200078e0000 */
[----:B------:R-:W-:Y:S01]  /*17c0*/  MOV R3, 0x0 ;  /* 0x0000000000037802 */ /* 0x000fe20000000f00 */
[----:B------:R-:W-:Y:S01]  /*17d0*/  IMAD.MOV.U32 R13, RZ, RZ, R5 ;  /* 0x000000ffff0d7224 */ /* 0x000fe200078e0005 */
[----:B------:R-:W-:Y:S02]  /*17e0*/  MOV R12, R4 ;  /* 0x00000004000c7202 */ /* 0x000fe40000000f00 */
[----:B------:R-:W-:Y:S05]  /*17f0*/  RET.REL.NODEC R2 `(_Z12get_length_2PdS_i) ;  /* 0xffffffe802007950 */ /* 0x000fea0003c3ffff */
.L_x_11:
[----:B------:R-:W-:-:S00]  /*1800*/  BRA `(.L_x_11) ;  /* 0xfffffffc00fc7947 */ /* 0x000fc0000383ffff */
[----:B------:R-:W-:-:S00]  /*1810*/  NOP ;  /* 0x0000000000007918 */ /* 0x000fc00000000000 */
        /* <DEDUP_REMOVED lines=14> */
.L_x_13:


//--------------------- .text._Z12get_length_1PdS_i --------------------------
	.section	.text._Z12get_length_1PdS_i,"ax",@progbits
	.align	128
        .global         _Z12get_length_1PdS_i
        .type           _Z12get_length_1PdS_i,@function
        .size           _Z12get_length_1PdS_i,(.L_x_15 - _Z12get_length_1PdS_i)
        .other          _Z12get_length_1PdS_i,@"STO_CUDA_ENTRY STV_DEFAULT"
_Z12get_length_1PdS_i:
.text._Z12get_length_1PdS_i:
[----:B------:R-:W-:Y:S01]  /*0000*/  LDC R1, c[0x0][0x37c] ;  /* 0x0000df00ff017b82 */ /* 0x000fe20000000800 */
[----:B------:R-:W0:Y:S01]  /*0010*/  S2R R3, SR_TID.X ;  /* 0x0000000000037919 */ /* 0x000e220000002100 */
[----:B------:R-:W0:Y:S01]  /*0020*/  LDCU UR4, c[0x0][0x390] ;  /* 0x00007200ff0477ac */ /* 0x000e220008000800 */
[----:B------:R-:W1:Y:S01]  /*0030*/  S2R R0, SR_CTAID.X ;  /* 0x0000000000007919 */ /* 0x000e620000002500 */
[----:B------:R-:W2:Y:S01]  /*0040*/  LDCU.64 UR6, c[0x0][0x358] ;  /* 0x00006b00ff0677ac */ /* 0x000ea20008000a00 */
[----:B0-----:R-:W-:-:S13]  /*0050*/  ISETP.GE.AND P0, PT, R3, UR4, PT ;  /* 0x0000000403007c0c */ /* 0x001fda000bf06270 */
[----:B------:R-:W1:Y:S08]  /*0060*/  @!P0 LDC R7, c[0x0][0x360] ;  /* 0x0000d800ff078b82 */ /* 0x000e700000000800 */
[----:B------:R-:W0:Y:S01]  /*0070*/  @!P0 LDC.64 R4, c[0x0][0x380] ;  /* 0x0000e000ff048b82 */ /* 0x000e220000000a00 */
[----:B-1----:R-:W-:-:S04]  /*0080*/  @!P0 IMAD R7, R0, R7, R3 ;  /* 0x0000000700078224 */ /* 0x002fc800078e0203 */
[----:B0-----:R-:W-:-:S06]  /*0090*/  @!P0 IMAD.WIDE R4, R7, 0x8, R4 ;  /* 0x0000000807048825 */ /* 0x001fcc00078e0204 */
[----:B--2---:R-:W2:Y:S01]  /*00a0*/  @!P0 LDG.E.64 R4, desc[UR6][R4.64] ;  /* 0x0000000604048981 */ /* 0x004ea2000c1e1b00 */
[----:B------:R-:W0:Y:S01]  /*00b0*/  S2UR UR5, SR_CgaCtaId ;  /* 0x00000000000579c3 */ /* 0x000e220000008800 */
[----:B------:R-:W-:Y:S01]  /*00c0*/  UMOV UR4, 0x400 ;  /* 0x0000040000047882 */ /* 0x000fe20000000000 */
[----:B------:R-:W-:Y:S02]  /*00d0*/  CS2R R6, SRZ ;  /* 0x0000000000067805 */ /* 0x000fe4000001ff00 */
[----:B------:R-:W-:Y:S01]  /*00e0*/  ISETP.GT.U32.AND P1, PT, R3, 0x1f, PT ;  /* 0x0000001f0300780c */ /* 0x000fe20003f24070 */
[----:B0-----:R-:W-:-:S06]  /*00f0*/  ULEA UR4, UR5, UR4, 0x18 ;  /* 0x0000000405047291 */ /* 0x001fcc000f8ec0ff */
[----:B------:R-:W-:Y:S01]  /*0100*/  LEA R2, R3, UR4, 0x3 ;  /* 0x0000000403027c11 */ /* 0x000fe2000f8e18ff */
[----:B--2---:R-:W-:-:S07]  /*0110*/  @!P0 DMUL R6, R4, R4 ;  /* 0x0000000404068228 */ /* 0x004fce0000000000 */
[----:B------:R0:W-:Y:S01]  /*0120*/  STS.64 [R2], R6 ;  /* 0x0000000602007388 */ /* 0x0001e20000000a00 */
[----:B------:R-:W-:Y:S06]  /*0130*/  BAR.SYNC.DEFER_BLOCKING 0x0 ;  /* 0x0000000000007b1d */ /* 0x000fec0000010000 */
[----:B------:R-:W-:Y:S05]  /*0140*/  @P1 EXIT ;  /* 0x000000000000194d */ /* 0x000fea0003800000 */
[----:B------:R-:W-:Y:S01]  /*0150*/  LDS.64 R4, [R2+0x100] ;  /* 0x0001000002047984 */ /* 0x000fe20000000a00 */
[----:B------:R-:W-:-:S03]  /*0160*/  ISETP.NE.AND P0, PT, R3, RZ, PT ;  /* 0x000000ff0300720c */ /* 0x000fc60003f05270 */
[----:B0-----:R-:W0:Y:S02]  /*0170*/  LDS.64 R6, [R2] ;  /* 0x0000000002067984 */ /* 0x001e240000000a00 */
        /* <DEDUP_REMOVED lines=23> */
[----:B0-----:R-:W0:Y:S01]  /*02f0*/  LDS.64 R2, [UR4] ;  /* 0x00000004ff027984 */ /* 0x001e220008000a00 */
[----:B------:R-:W1:Y:S02]  /*0300*/  LDC.64 R4, c[0x0][0x388] ;  /* 0x0000e200ff047b82 */ /* 0x000e640000000a00 */
[----:B-1----:R-:W-:-:S05]  /*0310*/  IMAD.WIDE.U32 R4, R0, 0x8, R4 ;  /* 0x0000000800047825 */ /* 0x002fca00078e0004 */
[----:B0-----:R-:W-:Y:S01]  /*0320*/  STG.E.64 desc[UR6][R4.64], R2 ;  /* 0x0000000204007986 */ /* 0x001fe2000c101b06 */
[----:B------:R-:W-:Y:S05]  /*0330*/  EXIT ;  /* 0x000000000000794d */ /* 0x000fea0003800000 */
.L_x_12:
        /* <DEDUP_REMOVED lines=12> */
.L_x_15:


//--------------------- .nv.shared._Z12get_length_2PdS_i --------------------------
	.section	.nv.shared._Z12get_length_2PdS_i,"aw",@nobits
	.sectionflags	@""
	.align	8
.nv.shared._Z12get_length_2PdS_i:
	.zero		9216


//--------------------- .nv.shared.reserved.0     --------------------------
	.section	.nv.shared.reserved.0,"aw",@nobits
	.weak		__nv_reservedSMEM_offset_0_alias
	.size		__nv_reservedSMEM_offset_0_alias, 0, 64
	.other		__nv_reservedSMEM_offset_0_alias,@"STO_CUDA_RESERVED_SHARED STV_DEFAULT"
__nv_reservedSMEM_offset_0_alias:
	.zero		0
	.zero		64


//--------------------- .nv.shared._Z12get_length_1PdS_i --------------------------
	.section	.nv.shared._Z12get_length_1PdS_i,"aw",@nobits
	.sectionflags	@""
	.align	8
.nv.shared._Z12get_length_1PdS_i:
	.zero		1536


//--------------------- .nv.constant0._Z12get_length_2PdS_i --------------------------
	.section	.nv.constant0._Z12get_length_2PdS_i,"a",@progbits
	.sectionflags	@""
	.align	4
.nv.constant0._Z12get_length_2PdS_i:
	.zero		916


//--------------------- .nv.constant0._Z12get_length_1PdS_i --------------------------
	.section	.nv.constant0._Z12get_length_1PdS_i,"a",@progbits
	.sectionflags	@""
	.align	4
.nv.constant0._Z12get_length_1PdS_i:
	.zero		916


//--------------------- SYMBOLS --------------------------

	.type		.nv.reservedSmem.offset0,@object
	.size		.nv.reservedSmem.offset0,0x4
	.type		.nv.reservedSmem.cap,@object
	.size		.nv.reservedSmem.cap,0x4
